//
// Generated by NVIDIA NVVM Compiler
//
// Compiler Build ID: CL-36424714
// Cuda compilation tools, release 13.0, V13.0.88
// Based on NVVM 20.0.0
//

.version 9.0
.target sm_100
.address_size 64

	// .globl	_Z4gamePy
.global .align 4 .b8 precalc_xorwow_matrix[102400];
.global .align 4 .b8 precalc_xorwow_offset_matrix[102400];
.global .align 4 .b8 mrg32k3aM1[2304];
.global .align 4 .b8 mrg32k3aM2[2304];
.global .align 4 .b8 mrg32k3aM1SubSeq[2016];
.global .align 4 .b8 mrg32k3aM2SubSeq[2016];
.global .align 4 .b8 mrg32k3aM1Seq[2304];
.global .align 4 .b8 mrg32k3aM2Seq[2304];
.const .align 8 .b8 __cr_lgamma_table[72];

.visible .entry _Z4gamePy(
	.param .u64 .ptr .align 1 _Z4gamePy_param_0
)
{
	.reg .pred 	%p<9>;
	.reg .b32 	%r<818>;
	.reg .b64 	%rd<5>;

	ld.param.u64 	%rd1, [_Z4gamePy_param_0];
	mov.u32 	%r45, %ntid.x;
	mov.u32 	%r46, %ctaid.x;
	mov.u32 	%r47, %tid.x;
	mad.lo.s32 	%r809, %r45, %r46, %r47;
	shr.s32 	%r810, %r809, 31;
	mov.b32 	%r806, 0;
	mov.b32 	%r48, -766435501;
	mul.hi.u32 	%r49, %r48, %r806;
	mov.b32 	%r50, -845247145;
	mul.hi.u32 	%r51, %r50, %r809;
	mul.lo.s32 	%r52, %r809, -845247145;
	xor.b32  	%r53, %r51, 1026873;
	xor.b32  	%r54, %r810, %r49;
	mul.hi.u32 	%r55, %r48, %r53;
	mul.lo.s32 	%r56, %r53, -766435501;
	mul.hi.u32 	%r57, %r50, %r54;
	mul.lo.s32 	%r58, %r54, -845247145;
	xor.b32  	%r59, %r52, %r57;
	xor.b32  	%r60, %r59, -1639504654;
	xor.b32  	%r61, %r55, -1150833019;
	mul.hi.u32 	%r62, %r48, %r60;
	mul.lo.s32 	%r63, %r60, -766435501;
	mul.hi.u32 	%r64, %r50, %r61;
	mul.lo.s32 	%r65, %r61, -845247145;
	xor.b32  	%r66, %r58, %r64;
	xor.b32  	%r67, %r66, 1014931115;
	xor.b32  	%r68, %r56, %r62;
	xor.b32  	%r69, %r68, 1993301258;
	mul.hi.u32 	%r70, %r48, %r67;
	mul.lo.s32 	%r71, %r67, -766435501;
	mul.hi.u32 	%r72, %r50, %r69;
	mul.lo.s32 	%r73, %r69, -845247145;
	xor.b32  	%r74, %r65, %r72;
	xor.b32  	%r75, %r74, -625600412;
	xor.b32  	%r76, %r63, %r70;
	xor.b32  	%r77, %r76, 842468239;
	mul.hi.u32 	%r78, %r48, %r75;
	mul.lo.s32 	%r79, %r75, -766435501;
	mul.hi.u32 	%r80, %r50, %r77;
	mul.lo.s32 	%r81, %r77, -845247145;
	xor.b32  	%r82, %r73, %r80;
	xor.b32  	%r83, %r82, 2028835357;
	xor.b32  	%r84, %r71, %r78;
	xor.b32  	%r85, %r84, -308364780;
	mul.hi.u32 	%r86, %r48, %r83;
	mul.lo.s32 	%r87, %r83, -766435501;
	mul.hi.u32 	%r88, %r50, %r85;
	mul.lo.s32 	%r89, %r85, -845247145;
	xor.b32  	%r90, %r81, %r88;
	xor.b32  	%r91, %r90, 388303830;
	xor.b32  	%r92, %r79, %r86;
	xor.b32  	%r93, %r92, -1459197799;
	mul.hi.u32 	%r94, %r48, %r91;
	mul.lo.s32 	%r95, %r91, -766435501;
	mul.hi.u32 	%r96, %r50, %r93;
	mul.lo.s32 	%r97, %r93, -845247145;
	xor.b32  	%r98, %r89, %r96;
	xor.b32  	%r99, %r98, -1252227697;
	xor.b32  	%r100, %r87, %r94;
	xor.b32  	%r101, %r100, 1684936478;
	mul.hi.u32 	%r102, %r48, %r99;
	mul.lo.s32 	%r103, %r99, -766435501;
	mul.hi.u32 	%r104, %r50, %r101;
	mul.lo.s32 	%r105, %r101, -845247145;
	xor.b32  	%r106, %r97, %r104;
	xor.b32  	%r107, %r106, 1402208072;
	xor.b32  	%r108, %r95, %r102;
	xor.b32  	%r109, %r108, 534103459;
	mul.hi.u32 	%r110, %r48, %r107;
	mul.lo.s32 	%r111, %r107, -766435501;
	mul.hi.u32 	%r112, %r50, %r109;
	mul.lo.s32 	%r113, %r109, -845247145;
	xor.b32  	%r114, %r105, %r112;
	xor.b32  	%r814, %r114, -238323455;
	xor.b32  	%r115, %r103, %r110;
	xor.b32  	%r812, %r115, -616729560;
	mul.hi.u32 	%r116, %r48, %r814;
	mul.hi.u32 	%r117, %r50, %r812;
	xor.b32  	%r811, %r113, %r117;
	xor.b32  	%r813, %r111, %r116;
	mov.b32 	%r805, 3;
	mov.b32 	%r804, 462789791;
	mov.u32 	%r807, %r806;
	mov.u32 	%r817, %r806;
$L__BB0_1:
	.pragma "nounroll";
	mul.lo.s32 	%r122, %r814, -766435501;
	xor.b32  	%r123, %r813, -1767562579;
	mul.lo.s32 	%r124, %r812, -845247145;
	xor.b32  	%r125, %r811, -1878854982;
	and.b32  	%r126, %r125, 50529027;
	shr.u32 	%r127, %r125, 2;
	and.b32  	%r128, %r127, 50529027;
	shr.u32 	%r129, %r811, 22;
	and.b32  	%r130, %r129, 3;
	add.s32 	%r121, %r130, 9;
	add.s32 	%r119, %r128, %r126;
	mov.b32 	%r120, 16843009;
	// begin inline asm
	dp4a.u32.u32 %r118, %r119, %r120, %r121;
	// end inline asm
	mul.hi.u32 	%r131, %r124, -1431655765;
	shr.u32 	%r132, %r131, 2;
	mul.lo.s32 	%r133, %r132, 6;
	sub.s32 	%r134, %r124, %r133;
	mul.hi.u32 	%r135, %r123, -1431655765;
	shr.u32 	%r136, %r135, 2;
	mul.lo.s32 	%r137, %r136, 6;
	sub.s32 	%r138, %r123, %r137;
	add.s32 	%r139, %r805, -2;
	mov.b32 	%r140, -766435501;
	mul.hi.u32 	%r141, %r140, %r139;
	add.s32 	%r142, %r804, -1229225292;
	mov.b32 	%r143, -845247145;
	mul.hi.u32 	%r144, %r143, %r809;
	mul.lo.s32 	%r18, %r809, -845247145;
	xor.b32  	%r145, %r817, %r144;
	xor.b32  	%r146, %r145, 1026873;
	xor.b32  	%r147, %r810, %r141;
	mul.hi.u32 	%r19, %r140, %r146;
	mul.lo.s32 	%r20, %r146, -766435501;
	mul.hi.u32 	%r148, %r143, %r147;
	mul.lo.s32 	%r149, %r147, -845247145;
	xor.b32  	%r150, %r18, %r148;
	xor.b32  	%r151, %r150, -1639504654;
	xor.b32  	%r152, %r142, %r19;
	xor.b32  	%r153, %r152, -1150833019;
	mul.hi.u32 	%r154, %r140, %r151;
	mul.lo.s32 	%r155, %r151, -766435501;
	mul.hi.u32 	%r156, %r143, %r153;
	mul.lo.s32 	%r157, %r153, -845247145;
	xor.b32  	%r158, %r149, %r156;
	xor.b32  	%r159, %r158, 1014931115;
	xor.b32  	%r160, %r20, %r154;
	xor.b32  	%r161, %r160, 1993301258;
	mul.hi.u32 	%r162, %r140, %r159;
	mul.lo.s32 	%r163, %r159, -766435501;
	mul.hi.u32 	%r164, %r143, %r161;
	mul.lo.s32 	%r165, %r161, -845247145;
	xor.b32  	%r166, %r157, %r164;
	xor.b32  	%r167, %r166, -625600412;
	xor.b32  	%r168, %r155, %r162;
	xor.b32  	%r169, %r168, 842468239;
	mul.hi.u32 	%r170, %r140, %r167;
	mul.lo.s32 	%r171, %r167, -766435501;
	mul.hi.u32 	%r172, %r143, %r169;
	mul.lo.s32 	%r173, %r169, -845247145;
	xor.b32  	%r174, %r165, %r172;
	xor.b32  	%r175, %r174, 2028835357;
	xor.b32  	%r176, %r163, %r170;
	xor.b32  	%r177, %r176, -308364780;
	mul.hi.u32 	%r178, %r140, %r175;
	mul.lo.s32 	%r179, %r175, -766435501;
	mul.hi.u32 	%r180, %r143, %r177;
	mul.lo.s32 	%r181, %r177, -845247145;
	xor.b32  	%r182, %r173, %r180;
	xor.b32  	%r183, %r182, 388303830;
	xor.b32  	%r184, %r171, %r178;
	xor.b32  	%r185, %r184, -1459197799;
	mul.hi.u32 	%r186, %r140, %r183;
	mul.lo.s32 	%r187, %r183, -766435501;
	mul.hi.u32 	%r188, %r143, %r185;
	mul.lo.s32 	%r189, %r185, -845247145;
	xor.b32  	%r190, %r181, %r188;
	xor.b32  	%r191, %r190, -1252227697;
	xor.b32  	%r192, %r179, %r186;
	xor.b32  	%r193, %r192, 1684936478;
	mul.hi.u32 	%r194, %r140, %r191;
	mul.lo.s32 	%r195, %r191, -766435501;
	mul.hi.u32 	%r196, %r143, %r193;
	mul.lo.s32 	%r197, %r193, -845247145;
	xor.b32  	%r198, %r189, %r196;
	xor.b32  	%r199, %r198, 1402208072;
	xor.b32  	%r200, %r187, %r194;
	xor.b32  	%r201, %r200, 534103459;
	mul.hi.u32 	%r202, %r140, %r199;
	mul.lo.s32 	%r203, %r199, -766435501;
	mul.hi.u32 	%r204, %r143, %r201;
	mul.lo.s32 	%r205, %r201, -845247145;
	xor.b32  	%r206, %r197, %r204;
	xor.b32  	%r21, %r206, -238323455;
	xor.b32  	%r207, %r195, %r202;
	xor.b32  	%r208, %r207, -616729560;
	mul.hi.u32 	%r209, %r140, %r21;
	mul.hi.u32 	%r210, %r143, %r208;
	xor.b32  	%r211, %r205, %r210;
	xor.b32  	%r212, %r211, -1878854982;
	xor.b32  	%r213, %r203, %r209;
	xor.b32  	%r214, %r213, -1767562579;
	mul.hi.u32 	%r215, %r122, -1431655765;
	shr.u32 	%r216, %r215, 2;
	mul.lo.s32 	%r217, %r216, 6;
	sub.s32 	%r218, %r122, %r217;
	mul.hi.u32 	%r219, %r212, -1431655765;
	shr.u32 	%r220, %r219, 2;
	mul.lo.s32 	%r221, %r220, 6;
	sub.s32 	%r222, %r212, %r221;
	add.s32 	%r223, %r138, %r218;
	add.s32 	%r224, %r223, %r134;
	add.s32 	%r225, %r224, %r222;
	mul.lo.s32 	%r226, %r208, -845247145;
	mul.hi.u32 	%r227, %r226, -1431655765;
	shr.u32 	%r228, %r227, 2;
	mul.lo.s32 	%r229, %r228, 6;
	sub.s32 	%r230, %r226, %r229;
	add.s32 	%r231, %r225, %r230;
	mul.hi.u32 	%r232, %r214, -1431655765;
	shr.u32 	%r233, %r232, 2;
	mul.lo.s32 	%r234, %r233, 6;
	sub.s32 	%r235, %r214, %r234;
	add.s32 	%r236, %r235, %r231;
	add.s32 	%r237, %r236, 6;
	setp.gt.u32 	%p1, %r118, %r237;
	selp.u32 	%r238, 1, 0, %p1;
	add.s32 	%r22, %r807, %r238;
	setp.eq.s32 	%p2, %r806, 476836;
	@%p2 bra 	$L__BB0_6;
	mul.lo.s32 	%r251, %r21, -766435501;
	add.s32 	%r252, %r805, -1;
	mov.b32 	%r253, -766435501;
	mul.hi.u32 	%r254, %r253, %r252;
	add.s32 	%r255, %r804, -1995660793;
	xor.b32  	%r256, %r810, %r254;
	mov.b32 	%r257, -845247145;
	mul.hi.u32 	%r258, %r257, %r256;
	mul.lo.s32 	%r259, %r256, -845247145;
	xor.b32  	%r260, %r18, %r258;
	xor.b32  	%r261, %r260, -1639504654;
	xor.b32  	%r262, %r255, %r19;
	xor.b32  	%r263, %r262, -1150833019;
	mul.hi.u32 	%r264, %r253, %r261;
	mul.lo.s32 	%r265, %r261, -766435501;
	mul.hi.u32 	%r266, %r257, %r263;
	mul.lo.s32 	%r267, %r263, -845247145;
	xor.b32  	%r268, %r259, %r266;
	xor.b32  	%r269, %r268, 1014931115;
	xor.b32  	%r270, %r20, %r264;
	xor.b32  	%r271, %r270, 1993301258;
	mul.hi.u32 	%r272, %r253, %r269;
	mul.lo.s32 	%r273, %r269, -766435501;
	mul.hi.u32 	%r274, %r257, %r271;
	mul.lo.s32 	%r275, %r271, -845247145;
	xor.b32  	%r276, %r267, %r274;
	xor.b32  	%r277, %r276, -625600412;
	xor.b32  	%r278, %r265, %r272;
	xor.b32  	%r279, %r278, 842468239;
	mul.hi.u32 	%r280, %r253, %r277;
	mul.lo.s32 	%r281, %r277, -766435501;
	mul.hi.u32 	%r282, %r257, %r279;
	mul.lo.s32 	%r283, %r279, -845247145;
	xor.b32  	%r284, %r275, %r282;
	xor.b32  	%r285, %r284, 2028835357;
	xor.b32  	%r286, %r273, %r280;
	xor.b32  	%r287, %r286, -308364780;
	mul.hi.u32 	%r288, %r253, %r285;
	mul.lo.s32 	%r289, %r285, -766435501;
	mul.hi.u32 	%r290, %r257, %r287;
	mul.lo.s32 	%r291, %r287, -845247145;
	xor.b32  	%r292, %r283, %r290;
	xor.b32  	%r293, %r292, 388303830;
	xor.b32  	%r294, %r281, %r288;
	xor.b32  	%r295, %r294, -1459197799;
	mul.hi.u32 	%r296, %r253, %r293;
	mul.lo.s32 	%r297, %r293, -766435501;
	mul.hi.u32 	%r298, %r257, %r295;
	mul.lo.s32 	%r299, %r295, -845247145;
	xor.b32  	%r300, %r291, %r298;
	xor.b32  	%r301, %r300, -1252227697;
	xor.b32  	%r302, %r289, %r296;
	xor.b32  	%r303, %r302, 1684936478;
	mul.hi.u32 	%r304, %r253, %r301;
	mul.lo.s32 	%r305, %r301, -766435501;
	mul.hi.u32 	%r306, %r257, %r303;
	mul.lo.s32 	%r307, %r303, -845247145;
	xor.b32  	%r308, %r299, %r306;
	xor.b32  	%r309, %r308, 1402208072;
	xor.b32  	%r310, %r297, %r304;
	xor.b32  	%r311, %r310, 534103459;
	mul.hi.u32 	%r312, %r253, %r309;
	mul.lo.s32 	%r313, %r309, -766435501;
	mul.hi.u32 	%r314, %r257, %r311;
	mul.lo.s32 	%r315, %r311, -845247145;
	xor.b32  	%r316, %r307, %r314;
	xor.b32  	%r317, %r316, -238323455;
	xor.b32  	%r318, %r305, %r312;
	xor.b32  	%r319, %r318, -616729560;
	mul.hi.u32 	%r320, %r253, %r317;
	mul.lo.s32 	%r321, %r317, -766435501;
	mul.hi.u32 	%r322, %r257, %r319;
	mul.lo.s32 	%r323, %r319, -845247145;
	xor.b32  	%r324, %r315, %r322;
	xor.b32  	%r325, %r324, -1878854982;
	xor.b32  	%r326, %r313, %r320;
	xor.b32  	%r327, %r326, -1767562579;
	and.b32  	%r328, %r251, 50529027;
	shr.u32 	%r329, %r251, 2;
	and.b32  	%r330, %r329, 50529027;
	shr.u32 	%r331, %r251, 22;
	and.b32  	%r332, %r331, 3;
	add.s32 	%r242, %r332, 9;
	add.s32 	%r240, %r330, %r328;
	mov.b32 	%r249, 16843009;
	// begin inline asm
	dp4a.u32.u32 %r239, %r240, %r249, %r242;
	// end inline asm
	mul.hi.u32 	%r333, %r325, -1431655765;
	shr.u32 	%r334, %r333, 2;
	mul.lo.s32 	%r335, %r334, 6;
	sub.s32 	%r336, %r325, %r335;
	mul.hi.u32 	%r337, %r323, -1431655765;
	shr.u32 	%r338, %r337, 2;
	mul.lo.s32 	%r339, %r338, 6;
	sub.s32 	%r340, %r323, %r339;
	mul.hi.u32 	%r341, %r327, -1431655765;
	shr.u32 	%r342, %r341, 2;
	mul.lo.s32 	%r343, %r342, 6;
	sub.s32 	%r344, %r327, %r343;
	add.s32 	%r23, %r805, 4;
	mul.hi.u32 	%r345, %r253, %r805;
	add.s32 	%r346, %r804, 1532871002;
	xor.b32  	%r347, %r810, %r345;
	mul.hi.u32 	%r348, %r257, %r347;
	mul.lo.s32 	%r349, %r347, -845247145;
	xor.b32  	%r350, %r18, %r348;
	xor.b32  	%r351, %r350, -1639504654;
	xor.b32  	%r352, %r346, %r19;
	xor.b32  	%r353, %r352, -1150833019;
	mul.hi.u32 	%r354, %r253, %r351;
	mul.lo.s32 	%r355, %r351, -766435501;
	mul.hi.u32 	%r356, %r257, %r353;
	mul.lo.s32 	%r357, %r353, -845247145;
	xor.b32  	%r358, %r349, %r356;
	xor.b32  	%r359, %r358, 1014931115;
	xor.b32  	%r360, %r20, %r354;
	xor.b32  	%r361, %r360, 1993301258;
	mul.hi.u32 	%r362, %r253, %r359;
	mul.lo.s32 	%r363, %r359, -766435501;
	mul.hi.u32 	%r364, %r257, %r361;
	mul.lo.s32 	%r365, %r361, -845247145;
	xor.b32  	%r366, %r357, %r364;
	xor.b32  	%r367, %r366, -625600412;
	xor.b32  	%r368, %r355, %r362;
	xor.b32  	%r369, %r368, 842468239;
	mul.hi.u32 	%r370, %r253, %r367;
	mul.lo.s32 	%r371, %r367, -766435501;
	mul.hi.u32 	%r372, %r257, %r369;
	mul.lo.s32 	%r373, %r369, -845247145;
	xor.b32  	%r374, %r365, %r372;
	xor.b32  	%r375, %r374, 2028835357;
	xor.b32  	%r376, %r363, %r370;
	xor.b32  	%r377, %r376, -308364780;
	mul.hi.u32 	%r378, %r253, %r375;
	mul.lo.s32 	%r379, %r375, -766435501;
	mul.hi.u32 	%r380, %r257, %r377;
	mul.lo.s32 	%r381, %r377, -845247145;
	xor.b32  	%r382, %r373, %r380;
	xor.b32  	%r383, %r382, 388303830;
	xor.b32  	%r384, %r371, %r378;
	xor.b32  	%r385, %r384, -1459197799;
	mul.hi.u32 	%r386, %r253, %r383;
	mul.lo.s32 	%r387, %r383, -766435501;
	mul.hi.u32 	%r388, %r257, %r385;
	mul.lo.s32 	%r389, %r385, -845247145;
	xor.b32  	%r390, %r381, %r388;
	xor.b32  	%r391, %r390, -1252227697;
	xor.b32  	%r392, %r379, %r386;
	xor.b32  	%r393, %r392, 1684936478;
	mul.hi.u32 	%r394, %r253, %r391;
	mul.lo.s32 	%r395, %r391, -766435501;
	mul.hi.u32 	%r396, %r257, %r393;
	mul.lo.s32 	%r397, %r393, -845247145;
	xor.b32  	%r398, %r389, %r396;
	xor.b32  	%r399, %r398, 1402208072;
	xor.b32  	%r400, %r387, %r394;
	xor.b32  	%r401, %r400, 534103459;
	mul.hi.u32 	%r402, %r253, %r399;
	mul.lo.s32 	%r403, %r399, -766435501;
	mul.hi.u32 	%r404, %r257, %r401;
	mul.lo.s32 	%r405, %r401, -845247145;
	xor.b32  	%r406, %r397, %r404;
	xor.b32  	%r407, %r406, -238323455;
	xor.b32  	%r408, %r395, %r402;
	xor.b32  	%r409, %r408, -616729560;
	mul.hi.u32 	%r410, %r253, %r407;
	mul.lo.s32 	%r411, %r407, -766435501;
	mul.hi.u32 	%r412, %r257, %r409;
	xor.b32  	%r413, %r405, %r412;
	xor.b32  	%r414, %r413, -1878854982;
	xor.b32  	%r415, %r403, %r410;
	xor.b32  	%r416, %r415, -1767562579;
	mul.hi.u32 	%r417, %r321, -1431655765;
	shr.u32 	%r418, %r417, 2;
	mul.lo.s32 	%r419, %r418, 6;
	sub.s32 	%r420, %r321, %r419;
	mul.hi.u32 	%r421, %r414, -1431655765;
	shr.u32 	%r422, %r421, 2;
	mul.lo.s32 	%r423, %r422, 6;
	sub.s32 	%r424, %r414, %r423;
	add.s32 	%r425, %r344, %r420;
	add.s32 	%r426, %r425, %r340;
	add.s32 	%r427, %r426, %r336;
	add.s32 	%r428, %r427, %r424;
	mul.lo.s32 	%r429, %r409, -845247145;
	mul.hi.u32 	%r430, %r429, -1431655765;
	shr.u32 	%r431, %r430, 2;
	mul.lo.s32 	%r432, %r431, 6;
	sub.s32 	%r433, %r429, %r432;
	add.s32 	%r434, %r433, %r428;
	add.s32 	%r435, %r434, 6;
	setp.gt.u32 	%p3, %r239, %r435;
	selp.u32 	%r436, 1, 0, %p3;
	add.s32 	%r437, %r22, %r436;
	and.b32  	%r438, %r416, 50529027;
	shr.u32 	%r439, %r416, 2;
	and.b32  	%r440, %r439, 50529027;
	shr.u32 	%r441, %r416, 22;
	and.b32  	%r442, %r441, 3;
	add.s32 	%r246, %r442, 9;
	add.s32 	%r244, %r440, %r438;
	// begin inline asm
	dp4a.u32.u32 %r243, %r244, %r249, %r246;
	// end inline asm
	add.s32 	%r443, %r805, 1;
	mul.hi.u32 	%r444, %r253, %r443;
	add.s32 	%r445, %r804, 766435501;
	xor.b32  	%r446, %r810, %r444;
	mul.hi.u32 	%r447, %r257, %r446;
	mul.lo.s32 	%r448, %r446, -845247145;
	xor.b32  	%r449, %r18, %r447;
	xor.b32  	%r450, %r449, -1639504654;
	xor.b32  	%r451, %r445, %r19;
	xor.b32  	%r452, %r451, -1150833019;
	mul.hi.u32 	%r453, %r253, %r450;
	mul.lo.s32 	%r454, %r450, -766435501;
	mul.hi.u32 	%r455, %r257, %r452;
	mul.lo.s32 	%r456, %r452, -845247145;
	xor.b32  	%r457, %r448, %r455;
	xor.b32  	%r458, %r457, 1014931115;
	xor.b32  	%r459, %r20, %r453;
	xor.b32  	%r460, %r459, 1993301258;
	mul.hi.u32 	%r461, %r253, %r458;
	mul.lo.s32 	%r462, %r458, -766435501;
	mul.hi.u32 	%r463, %r257, %r460;
	mul.lo.s32 	%r464, %r460, -845247145;
	xor.b32  	%r465, %r456, %r463;
	xor.b32  	%r466, %r465, -625600412;
	xor.b32  	%r467, %r454, %r461;
	xor.b32  	%r468, %r467, 842468239;
	mul.hi.u32 	%r469, %r253, %r466;
	mul.lo.s32 	%r470, %r466, -766435501;
	mul.hi.u32 	%r471, %r257, %r468;
	mul.lo.s32 	%r472, %r468, -845247145;
	xor.b32  	%r473, %r464, %r471;
	xor.b32  	%r474, %r473, 2028835357;
	xor.b32  	%r475, %r462, %r469;
	xor.b32  	%r476, %r475, -308364780;
	mul.hi.u32 	%r477, %r253, %r474;
	mul.lo.s32 	%r478, %r474, -766435501;
	mul.hi.u32 	%r479, %r257, %r476;
	mul.lo.s32 	%r480, %r476, -845247145;
	xor.b32  	%r481, %r472, %r479;
	xor.b32  	%r482, %r481, 388303830;
	xor.b32  	%r483, %r470, %r477;
	xor.b32  	%r484, %r483, -1459197799;
	mul.hi.u32 	%r485, %r253, %r482;
	mul.lo.s32 	%r486, %r482, -766435501;
	mul.hi.u32 	%r487, %r257, %r484;
	mul.lo.s32 	%r488, %r484, -845247145;
	xor.b32  	%r489, %r480, %r487;
	xor.b32  	%r490, %r489, -1252227697;
	xor.b32  	%r491, %r478, %r485;
	xor.b32  	%r492, %r491, 1684936478;
	mul.hi.u32 	%r493, %r253, %r490;
	mul.lo.s32 	%r494, %r490, -766435501;
	mul.hi.u32 	%r495, %r257, %r492;
	mul.lo.s32 	%r496, %r492, -845247145;
	xor.b32  	%r497, %r488, %r495;
	xor.b32  	%r498, %r497, 1402208072;
	xor.b32  	%r499, %r486, %r493;
	xor.b32  	%r500, %r499, 534103459;
	mul.hi.u32 	%r501, %r253, %r498;
	mul.lo.s32 	%r502, %r498, -766435501;
	mul.hi.u32 	%r503, %r257, %r500;
	mul.lo.s32 	%r504, %r500, -845247145;
	xor.b32  	%r505, %r496, %r503;
	xor.b32  	%r506, %r505, -238323455;
	xor.b32  	%r507, %r494, %r501;
	xor.b32  	%r508, %r507, -616729560;
	mul.hi.u32 	%r509, %r253, %r506;
	mul.lo.s32 	%r510, %r506, -766435501;
	mul.hi.u32 	%r511, %r257, %r508;
	xor.b32  	%r512, %r504, %r511;
	xor.b32  	%r513, %r512, -1878854982;
	xor.b32  	%r514, %r502, %r509;
	mul.hi.u32 	%r515, %r411, -1431655765;
	shr.u32 	%r516, %r515, 2;
	mul.lo.s32 	%r517, %r516, 6;
	sub.s32 	%r518, %r411, %r517;
	mul.hi.u32 	%r519, %r513, -1431655765;
	shr.u32 	%r520, %r519, 2;
	mul.lo.s32 	%r521, %r520, 6;
	sub.s32 	%r522, %r513, %r521;
	add.s32 	%r523, %r522, %r518;
	xor.b32  	%r524, %r514, -1767562579;
	mul.lo.s32 	%r525, %r508, -845247145;
	mul.hi.u32 	%r526, %r525, -1431655765;
	shr.u32 	%r527, %r526, 2;
	mul.lo.s32 	%r528, %r527, 6;
	sub.s32 	%r529, %r525, %r528;
	add.s32 	%r530, %r523, %r529;
	mul.hi.u32 	%r531, %r524, -1431655765;
	shr.u32 	%r532, %r531, 2;
	mul.lo.s32 	%r533, %r532, 6;
	sub.s32 	%r534, %r524, %r533;
	add.s32 	%r535, %r805, 2;
	mul.hi.u32 	%r536, %r253, %r535;
	xor.b32  	%r537, %r810, %r536;
	mul.hi.u32 	%r538, %r257, %r537;
	mul.lo.s32 	%r539, %r537, -845247145;
	xor.b32  	%r540, %r18, %r538;
	xor.b32  	%r541, %r540, -1639504654;
	xor.b32  	%r542, %r804, %r19;
	xor.b32  	%r543, %r542, -1150833019;
	mul.hi.u32 	%r544, %r253, %r541;
	mul.lo.s32 	%r545, %r541, -766435501;
	mul.hi.u32 	%r546, %r257, %r543;
	mul.lo.s32 	%r547, %r543, -845247145;
	xor.b32  	%r548, %r539, %r546;
	xor.b32  	%r549, %r548, 1014931115;
	xor.b32  	%r550, %r20, %r544;
	xor.b32  	%r551, %r550, 1993301258;
	mul.hi.u32 	%r552, %r253, %r549;
	mul.lo.s32 	%r553, %r549, -766435501;
	mul.hi.u32 	%r554, %r257, %r551;
	mul.lo.s32 	%r555, %r551, -845247145;
	xor.b32  	%r556, %r547, %r554;
	xor.b32  	%r557, %r556, -625600412;
	xor.b32  	%r558, %r545, %r552;
	xor.b32  	%r559, %r558, 842468239;
	mul.hi.u32 	%r560, %r253, %r557;
	mul.lo.s32 	%r561, %r557, -766435501;
	mul.hi.u32 	%r562, %r257, %r559;
	mul.lo.s32 	%r563, %r559, -845247145;
	xor.b32  	%r564, %r555, %r562;
	xor.b32  	%r565, %r564, 2028835357;
	xor.b32  	%r566, %r553, %r560;
	xor.b32  	%r567, %r566, -308364780;
	mul.hi.u32 	%r568, %r253, %r565;
	mul.lo.s32 	%r569, %r565, -766435501;
	mul.hi.u32 	%r570, %r257, %r567;
	mul.lo.s32 	%r571, %r567, -845247145;
	xor.b32  	%r572, %r563, %r570;
	xor.b32  	%r573, %r572, 388303830;
	xor.b32  	%r574, %r561, %r568;
	xor.b32  	%r575, %r574, -1459197799;
	mul.hi.u32 	%r576, %r253, %r573;
	mul.lo.s32 	%r577, %r573, -766435501;
	mul.hi.u32 	%r578, %r257, %r575;
	mul.lo.s32 	%r579, %r575, -845247145;
	xor.b32  	%r580, %r571, %r578;
	xor.b32  	%r581, %r580, -1252227697;
	xor.b32  	%r582, %r569, %r576;
	xor.b32  	%r583, %r582, 1684936478;
	mul.hi.u32 	%r584, %r253, %r581;
	mul.lo.s32 	%r585, %r581, -766435501;
	mul.hi.u32 	%r586, %r257, %r583;
	mul.lo.s32 	%r587, %r583, -845247145;
	xor.b32  	%r588, %r579, %r586;
	xor.b32  	%r589, %r588, 1402208072;
	xor.b32  	%r590, %r577, %r584;
	xor.b32  	%r591, %r590, 534103459;
	mul.hi.u32 	%r592, %r253, %r589;
	mul.lo.s32 	%r593, %r589, -766435501;
	mul.hi.u32 	%r594, %r257, %r591;
	mul.lo.s32 	%r595, %r591, -845247145;
	xor.b32  	%r596, %r587, %r594;
	xor.b32  	%r597, %r596, -238323455;
	xor.b32  	%r598, %r585, %r592;
	xor.b32  	%r599, %r598, -616729560;
	mul.hi.u32 	%r600, %r253, %r597;
	mul.lo.s32 	%r24, %r597, -766435501;
	mul.hi.u32 	%r601, %r257, %r599;
	mul.lo.s32 	%r602, %r599, -845247145;
	xor.b32  	%r603, %r595, %r601;
	xor.b32  	%r604, %r593, %r600;
	xor.b32  	%r25, %r604, -1767562579;
	mul.hi.u32 	%r605, %r510, -1431655765;
	shr.u32 	%r606, %r605, 2;
	mul.lo.s32 	%r607, %r606, 6;
	sub.s32 	%r608, %r510, %r607;
	add.s32 	%r609, %r530, %r608;
	add.s32 	%r610, %r609, %r534;
	xor.b32  	%r611, %r603, -1878854982;
	mul.hi.u32 	%r612, %r611, -1431655765;
	shr.u32 	%r613, %r612, 2;
	mul.lo.s32 	%r614, %r613, 6;
	sub.s32 	%r615, %r611, %r614;
	add.s32 	%r616, %r615, %r610;
	add.s32 	%r617, %r616, 6;
	setp.gt.u32 	%p4, %r243, %r617;
	selp.u32 	%r618, 1, 0, %p4;
	add.s32 	%r26, %r437, %r618;
	and.b32  	%r619, %r602, 50529027;
	shr.u32 	%r620, %r602, 2;
	and.b32  	%r621, %r620, 50529027;
	shr.u32 	%r622, %r602, 22;
	and.b32  	%r623, %r622, 3;
	add.s32 	%r250, %r623, 9;
	add.s32 	%r248, %r621, %r619;
	// begin inline asm
	dp4a.u32.u32 %r247, %r248, %r249, %r250;
	// end inline asm
	setp.ne.s32 	%p5, %r23, 1;
	@%p5 bra 	$L__BB0_5;
	add.s32 	%r817, %r817, 1;
	setp.ne.s32 	%p6, %r817, 0;
	@%p6 bra 	$L__BB0_5;
	add.s32 	%r809, %r809, 1;
	setp.eq.s32 	%p7, %r809, 0;
	selp.u32 	%r625, 1, 0, %p7;
	add.s32 	%r810, %r810, %r625;
	mov.b32 	%r817, 0;
$L__BB0_5:
	add.s32 	%r626, %r805, 3;
	mov.b32 	%r627, -766435501;
	mul.hi.u32 	%r628, %r627, %r626;
	add.s32 	%r629, %r804, -766435501;
	mov.b32 	%r630, -845247145;
	mul.hi.u32 	%r631, %r630, %r809;
	mul.lo.s32 	%r632, %r809, -845247145;
	xor.b32  	%r633, %r817, %r631;
	xor.b32  	%r634, %r633, 1026873;
	xor.b32  	%r635, %r810, %r628;
	mul.hi.u32 	%r636, %r627, %r634;
	mul.lo.s32 	%r637, %r634, -766435501;
	mul.hi.u32 	%r638, %r630, %r635;
	mul.lo.s32 	%r639, %r635, -845247145;
	xor.b32  	%r640, %r632, %r638;
	xor.b32  	%r641, %r640, -1639504654;
	xor.b32  	%r642, %r629, %r636;
	xor.b32  	%r643, %r642, -1150833019;
	mul.hi.u32 	%r644, %r627, %r641;
	mul.lo.s32 	%r645, %r641, -766435501;
	mul.hi.u32 	%r646, %r630, %r643;
	mul.lo.s32 	%r647, %r643, -845247145;
	xor.b32  	%r648, %r639, %r646;
	xor.b32  	%r649, %r648, 1014931115;
	xor.b32  	%r650, %r637, %r644;
	xor.b32  	%r651, %r650, 1993301258;
	mul.hi.u32 	%r652, %r627, %r649;
	mul.lo.s32 	%r653, %r649, -766435501;
	mul.hi.u32 	%r654, %r630, %r651;
	mul.lo.s32 	%r655, %r651, -845247145;
	xor.b32  	%r656, %r647, %r654;
	xor.b32  	%r657, %r656, -625600412;
	xor.b32  	%r658, %r645, %r652;
	xor.b32  	%r659, %r658, 842468239;
	mul.hi.u32 	%r660, %r627, %r657;
	mul.lo.s32 	%r661, %r657, -766435501;
	mul.hi.u32 	%r662, %r630, %r659;
	mul.lo.s32 	%r663, %r659, -845247145;
	xor.b32  	%r664, %r655, %r662;
	xor.b32  	%r665, %r664, 2028835357;
	xor.b32  	%r666, %r653, %r660;
	xor.b32  	%r667, %r666, -308364780;
	mul.hi.u32 	%r668, %r627, %r665;
	mul.lo.s32 	%r669, %r665, -766435501;
	mul.hi.u32 	%r670, %r630, %r667;
	mul.lo.s32 	%r671, %r667, -845247145;
	xor.b32  	%r672, %r663, %r670;
	xor.b32  	%r673, %r672, 388303830;
	xor.b32  	%r674, %r661, %r668;
	xor.b32  	%r675, %r674, -1459197799;
	mul.hi.u32 	%r676, %r627, %r673;
	mul.lo.s32 	%r677, %r673, -766435501;
	mul.hi.u32 	%r678, %r630, %r675;
	mul.lo.s32 	%r679, %r675, -845247145;
	xor.b32  	%r680, %r671, %r678;
	xor.b32  	%r681, %r680, -1252227697;
	xor.b32  	%r682, %r669, %r676;
	xor.b32  	%r683, %r682, 1684936478;
	mul.hi.u32 	%r684, %r627, %r681;
	mul.lo.s32 	%r685, %r681, -766435501;
	mul.hi.u32 	%r686, %r630, %r683;
	mul.lo.s32 	%r687, %r683, -845247145;
	xor.b32  	%r688, %r679, %r686;
	xor.b32  	%r689, %r688, 1402208072;
	xor.b32  	%r690, %r677, %r684;
	xor.b32  	%r691, %r690, 534103459;
	mul.hi.u32 	%r692, %r627, %r689;
	mul.lo.s32 	%r693, %r689, -766435501;
	mul.hi.u32 	%r694, %r630, %r691;
	mul.lo.s32 	%r695, %r691, -845247145;
	xor.b32  	%r696, %r687, %r694;
	xor.b32  	%r697, %r696, -238323455;
	xor.b32  	%r698, %r685, %r692;
	xor.b32  	%r699, %r698, -616729560;
	mul.hi.u32 	%r700, %r627, %r697;
	mul.lo.s32 	%r701, %r697, -766435501;
	mul.hi.u32 	%r702, %r630, %r699;
	xor.b32  	%r703, %r695, %r702;
	xor.b32  	%r704, %r703, -1878854982;
	xor.b32  	%r705, %r693, %r700;
	mul.hi.u32 	%r706, %r24, -1431655765;
	shr.u32 	%r707, %r706, 2;
	mul.lo.s32 	%r708, %r707, 6;
	sub.s32 	%r709, %r24, %r708;
	mul.hi.u32 	%r710, %r25, -1431655765;
	shr.u32 	%r711, %r710, 2;
	mul.lo.s32 	%r712, %r711, 6;
	sub.s32 	%r713, %r25, %r712;
	add.s32 	%r714, %r713, %r709;
	mul.hi.u32 	%r715, %r704, -1431655765;
	shr.u32 	%r716, %r715, 2;
	mul.lo.s32 	%r717, %r716, 6;
	sub.s32 	%r718, %r704, %r717;
	add.s32 	%r719, %r714, %r718;
	xor.b32  	%r720, %r705, -1767562579;
	mul.lo.s32 	%r721, %r699, -845247145;
	mul.hi.u32 	%r722, %r721, -1431655765;
	shr.u32 	%r723, %r722, 2;
	mul.lo.s32 	%r724, %r723, 6;
	sub.s32 	%r725, %r721, %r724;
	add.s32 	%r726, %r719, %r725;
	mul.hi.u32 	%r727, %r720, -1431655765;
	shr.u32 	%r728, %r727, 2;
	mul.lo.s32 	%r729, %r728, 6;
	sub.s32 	%r730, %r720, %r729;
	add.s32 	%r731, %r726, %r730;
	mul.hi.u32 	%r732, %r627, %r23;
	add.s32 	%r733, %r804, -1532871002;
	xor.b32  	%r734, %r810, %r732;
	mul.hi.u32 	%r735, %r630, %r734;
	mul.lo.s32 	%r736, %r734, -845247145;
	xor.b32  	%r737, %r632, %r735;
	xor.b32  	%r738, %r737, -1639504654;
	xor.b32  	%r739, %r733, %r636;
	xor.b32  	%r740, %r739, -1150833019;
	mul.hi.u32 	%r741, %r627, %r738;
	mul.lo.s32 	%r742, %r738, -766435501;
	mul.hi.u32 	%r743, %r630, %r740;
	mul.lo.s32 	%r744, %r740, -845247145;
	xor.b32  	%r745, %r736, %r743;
	xor.b32  	%r746, %r745, 1014931115;
	xor.b32  	%r747, %r637, %r741;
	xor.b32  	%r748, %r747, 1993301258;
	mul.hi.u32 	%r749, %r627, %r746;
	mul.lo.s32 	%r750, %r746, -766435501;
	mul.hi.u32 	%r751, %r630, %r748;
	mul.lo.s32 	%r752, %r748, -845247145;
	xor.b32  	%r753, %r744, %r751;
	xor.b32  	%r754, %r753, -625600412;
	xor.b32  	%r755, %r742, %r749;
	xor.b32  	%r756, %r755, 842468239;
	mul.hi.u32 	%r757, %r627, %r754;
	mul.lo.s32 	%r758, %r754, -766435501;
	mul.hi.u32 	%r759, %r630, %r756;
	mul.lo.s32 	%r760, %r756, -845247145;
	xor.b32  	%r761, %r752, %r759;
	xor.b32  	%r762, %r761, 2028835357;
	xor.b32  	%r763, %r750, %r757;
	xor.b32  	%r764, %r763, -308364780;
	mul.hi.u32 	%r765, %r627, %r762;
	mul.lo.s32 	%r766, %r762, -766435501;
	mul.hi.u32 	%r767, %r630, %r764;
	mul.lo.s32 	%r768, %r764, -845247145;
	xor.b32  	%r769, %r760, %r767;
	xor.b32  	%r770, %r769, 388303830;
	xor.b32  	%r771, %r758, %r765;
	xor.b32  	%r772, %r771, -1459197799;
	mul.hi.u32 	%r773, %r627, %r770;
	mul.lo.s32 	%r774, %r770, -766435501;
	mul.hi.u32 	%r775, %r630, %r772;
	mul.lo.s32 	%r776, %r772, -845247145;
	xor.b32  	%r777, %r768, %r775;
	xor.b32  	%r778, %r777, -1252227697;
	xor.b32  	%r779, %r766, %r773;
	xor.b32  	%r780, %r779, 1684936478;
	mul.hi.u32 	%r781, %r627, %r778;
	mul.lo.s32 	%r782, %r778, -766435501;
	mul.hi.u32 	%r783, %r630, %r780;
	mul.lo.s32 	%r784, %r780, -845247145;
	xor.b32  	%r785, %r776, %r783;
	xor.b32  	%r786, %r785, 1402208072;
	xor.b32  	%r787, %r774, %r781;
	xor.b32  	%r788, %r787, 534103459;
	mul.hi.u32 	%r789, %r627, %r786;
	mul.lo.s32 	%r790, %r786, -766435501;
	mul.hi.u32 	%r791, %r630, %r788;
	mul.lo.s32 	%r792, %r788, -845247145;
	xor.b32  	%r793, %r784, %r791;
	xor.b32  	%r814, %r793, -238323455;
	xor.b32  	%r794, %r782, %r789;
	xor.b32  	%r812, %r794, -616729560;
	mul.hi.u32 	%r795, %r627, %r814;
	mul.hi.u32 	%r796, %r630, %r812;
	xor.b32  	%r811, %r792, %r796;
	xor.b32  	%r813, %r790, %r795;
	mul.hi.u32 	%r797, %r701, -1431655765;
	shr.u32 	%r798, %r797, 2;
	mul.lo.s32 	%r799, %r798, 6;
	sub.s32 	%r800, %r701, %r799;
	add.s32 	%r801, %r800, %r731;
	add.s32 	%r802, %r801, 6;
	setp.gt.u32 	%p8, %r247, %r802;
	selp.u32 	%r803, 1, 0, %p8;
	add.s32 	%r807, %r26, %r803;
	add.s32 	%r806, %r806, 4;
	add.s32 	%r805, %r805, 7;
	add.s32 	%r804, %r804, -1070081211;
	bra.uni 	$L__BB0_1;
$L__BB0_6:
	cvta.to.global.u64 	%rd2, %rd1;
	cvt.u64.u32 	%rd3, %r22;
	atom.global.add.u64 	%rd4, [%rd2], %rd3;
	ret;

}


// ===== COMPILED SASS (sm_100) =====

	.target	sm_100

	.elftype	@"ET_EXEC"


//--------------------- .note.nv.tkinfo           --------------------------
	.section	.note.nv.tkinfo,"",@"SHT_NOTE"
	.sectionflags	@"SHF_NOTE_NV_TKINFO"
	.tkinfo
        /*0018*/ 	.word	0x00000002
        /*0030*/ 	.string	""
        /*0030*/ 	.string	"ptxas"
        /*0030*/ 	.string	"Cuda compilation tools, release 13.0, V13.0.88"
        /*0030*/ 	.string	"Build cuda_13.0.r13.0/compiler.36424714_0"
        /*0030*/ 	.string	"-arch sm_100 -m 64 "



//--------------------- .note.nv.cuinfo           --------------------------
	.section	.note.nv.cuinfo,"",@"SHT_NOTE"
	.sectionflags	@"SHF_NOTE_NV_CUINFO"
        /*0018*/ 	.short	0x0002
        /*001a*/ 	.short	0x0064
        /*001c*/ 	.short	0x0082
	.zero		2


//--------------------- .nv.info                  --------------------------
	.section	.nv.info,"",@"SHT_CUDA_INFO"
	.align	4


	//----- nvinfo : EIATTR_REGCOUNT
	.align		4
        /*0000*/ 	.byte	0x04, 0x2f
        /*0002*/ 	.short	(.L_10 - .L_9)
	.align		4
.L_9:
        /*0004*/ 	.word	index@(_Z4gamePy)
        /*0008*/ 	.word	0x00000020


	//----- nvinfo : EIATTR_FRAME_SIZE
	.align		4
.L_10:
        /*000c*/ 	.byte	0x04, 0x11
        /*000e*/ 	.short	(.L_12 - .L_11)
	.align		4
.L_11:
        /*0010*/ 	.word	index@(_Z4gamePy)
        /*0014*/ 	.word	0x00000000


	//----- nvinfo : EIATTR_MIN_STACK_SIZE
	.align		4
.L_12:
        /*0018*/ 	.byte	0x04, 0x12
        /*001a*/ 	.short	(.L_14 - .L_13)
	.align		4
.L_13:
        /*001c*/ 	.word	index@(_Z4gamePy)
        /*0020*/ 	.word	0x00000000
.L_14:


//--------------------- .nv.compat                --------------------------
	.section	.nv.compat,"",@"SHT_CUDA_COMPAT_INFO"
	.align	4
        /*0000*/ 	.byte	0x02, 0x09, 0x00, 0x00, 0x02, 0x02, 0x01, 0x00, 0x02, 0x05, 0x05, 0x00, 0x03, 0x07, 0x01, 0x01
        /*0010*/ 	.byte	0x02, 0x03, 0x00, 0x00, 0x02, 0x06, 0x01, 0x00, 0x04, 0x0b, 0x08, 0x00, 0x09, 0x00, 0x00, 0x00
        /*0020*/ 	.byte	0x00, 0x00, 0x00, 0x00


//--------------------- .nv.info._Z4gamePy        --------------------------
	.section	.nv.info._Z4gamePy,"",@"SHT_CUDA_INFO"
	.sectionflags	@""
	.align	4


	//----- nvinfo : EIATTR_CUDA_API_VERSION
	.align		4
        /*0000*/ 	.byte	0x04, 0x37
        /*0002*/ 	.short	(.L_16 - .L_15)
.L_15:
        /*0004*/ 	.word	0x00000082


	//----- nvinfo : EIATTR_KPARAM_INFO
	.align		4
.L_16:
        /*0008*/ 	.byte	0x04, 0x17
        /*000a*/ 	.short	(.L_18 - .L_17)
.L_17:
        /*000c*/ 	.word	0x00000000
        /*0010*/ 	.short	0x0000
        /*0012*/ 	.short	0x0000
        /*0014*/ 	.byte	0x00, 0xf5, 0x21, 0x00


	//----- nvinfo : EIATTR_SPARSE_MMA_MASK
	.align		4
.L_18:
        /*0018*/ 	.byte	0x03, 0x50
        /*001a*/ 	.short	0x0000


	//----- nvinfo : EIATTR_MAXREG_COUNT
	.align		4
        /*001c*/ 	.byte	0x03, 0x1b
        /*001e*/ 	.short	0x00ff


	//----- nvinfo : EIATTR_MERCURY_ISA_VERSION
	.align		4
        /*0020*/ 	.byte	0x03, 0x5f
        /*0022*/ 	.short	0x0101


	//----- nvinfo : EIATTR_VRC_CTA_INIT_COUNT
	.align		4
        /*0024*/ 	.byte	0x02, 0x4a
	.zero		1
	.zero		1


	//----- nvinfo : EIATTR_EXIT_INSTR_OFFSETS
	.align		4
        /*0028*/ 	.byte	0x04, 0x1c
        /*002a*/ 	.short	(.L_20 - .L_19)


	//   ....[0]....
.L_19:
        /*002c*/ 	.word	0x00002240


	//----- nvinfo : EIATTR_CBANK_PARAM_SIZE
	.align		4
.L_20:
        /*0030*/ 	.byte	0x03, 0x19
        /*0032*/ 	.short	0x0008


	//----- nvinfo : EIATTR_PARAM_CBANK
	.align		4
        /*0034*/ 	.byte	0x04, 0x0a
        /*0036*/ 	.short	(.L_22 - .L_21)
	.align		4
.L_21:
        /*0038*/ 	.word	index@(.nv.constant0._Z4gamePy)
        /*003c*/ 	.short	0x0380
        /*003e*/ 	.short	0x0008


	//----- nvinfo : EIATTR_SW_WAR
	.align		4
.L_22:
        /*0040*/ 	.byte	0x04, 0x36
        /*0042*/ 	.short	(.L_24 - .L_23)
.L_23:
        /*0044*/ 	.word	0x00000008
.L_24:


//--------------------- .nv.callgraph             --------------------------
	.section	.nv.callgraph,"",@"SHT_CUDA_CALLGRAPH"
	.align	4
	.sectionentsize	8
	.align		4
        /*0000*/ 	.word	0x00000000
	.align		4
        /*0004*/ 	.word	0xffffffff
	.align		4
        /*0008*/ 	.word	0x00000000
	.align		4
        /*000c*/ 	.word	0xfffffffe
	.align		4
        /*0010*/ 	.word	0x00000000
	.align		4
        /*0014*/ 	.word	0xfffffffd
	.align		4
        /*0018*/ 	.word	0x00000000
	.align		4
        /*001c*/ 	.word	0xfffffffc


//--------------------- .nv.constant4             --------------------------
	.section	.nv.constant4,"a",@progbits
	.align	8
	.align		8
.nv.constant4:
        /*0000*/ 	.dword	precalc_xorwow_matrix
	.align		8
        /*0008*/ 	.dword	precalc_xorwow_offset_matrix
	.align		8
        /*0010*/ 	.dword	mrg32k3aM1
	.align		8
        /*0018*/ 	.dword	mrg32k3aM2
	.align		8
        /*0020*/ 	.dword	mrg32k3aM1SubSeq
	.align		8
        /*0028*/ 	.dword	mrg32k3aM2SubSeq
	.align		8
        /*0030*/ 	.dword	mrg32k3aM1Seq
	.align		8
        /*0038*/ 	.dword	mrg32k3aM2Seq


//--------------------- .nv.constant3             --------------------------
	.section	.nv.constant3,"a",@progbits
	.align	8
.nv.constant3:
	.type		__cr_lgamma_table,@object
	.size		__cr_lgamma_table,(.L_8 - __cr_lgamma_table)
__cr_lgamma_table:
        /*0000*/ 	.byte	0x00, 0x00, 0x00, 0x00, 0x00, 0x00, 0x00, 0x00, 0x00, 0x00, 0x00, 0x00, 0x00, 0x00, 0x00, 0x00
        /*0010*/ 	.byte	0xef, 0x39, 0xfa, 0xfe, 0x42, 0x2e, 0xe6, 0x3f, 0x02, 0x20, 0x2a, 0xfa, 0x0b, 0xab, 0xfc, 0x3f
        /*0020*/ 	.byte	0xf9, 0x2c, 0x92, 0x7c, 0xa7, 0x6c, 0x09, 0x40, 0xc9, 0x79, 0x44, 0x3c, 0x64, 0x26, 0x13, 0x40
        /*0030*/ 	.byte	0xca, 0x01, 0xcf, 0x3a, 0x27, 0x51, 0x1a, 0x40, 0x30, 0xcc, 0x2d, 0xf3, 0xe1, 0x0c, 0x21, 0x40
        /*0040*/ 	.byte	0x0d, 0xb7, 0xfc, 0x82, 0x8e, 0x35, 0x25, 0x40
.L_8:


//--------------------- .text._Z4gamePy           --------------------------
	.section	.text._Z4gamePy,"ax",@progbits
	.align	128
        .global         _Z4gamePy
        .type           _Z4gamePy,@function
        .size           _Z4gamePy,(.L_x_3 - _Z4gamePy)
        .other          _Z4gamePy,@"STO_CUDA_ENTRY STV_DEFAULT"
_Z4gamePy:
.text._Z4gamePy:
[----:B------:R-:W-:Y:S01]  /*0000*/  LDC R1, c[0x0][0x37c] ;  /* 0x0000df00ff017b82 */ /* 0x000fe20000000800 */
[----:B------:R-:W0:Y:S01]  /*0010*/  S2R R0, SR_CTAID.X ;  /* 0x0000000000007919 */ /* 0x000e220000002500 */
[----:B------:R-:W0:Y:S01]  /*0020*/  LDCU UR4, c[0x0][0x360] ;  /* 0x00006c00ff0477ac */ /* 0x000e220008000800 */
[----:B------:R-:W0:Y:S01]  /*0030*/  S2R R3, SR_TID.X ;  /* 0x0000000000037919 */ /* 0x000e220000002100 */
[----:B------:R-:W1:Y:S01]  /*0040*/  LDCU.64 UR10, c[0x0][0x358] ;  /* 0x00006b00ff0a77ac */ /* 0x000e620008000a00 */
[----:B------:R-:W-:Y:S01]  /*0050*/  UMOV UR5, 0x3 ;  /* 0x0000000300057882 */ /* 0x000fe20000000000 */
[----:B0-----:R-:W-:Y:S01]  /*0060*/  IMAD R0, R0, UR4, R3 ;  /* 0x0000000400007c24 */ /* 0x001fe2000f8e0203 */
[----:B------:R-:W-:-:S03]  /*0070*/  UMOV UR4, 0x1010101 ;  /* 0x0101010100047882 */ /* 0x000fc60000000000 */
[----:B------:R-:W-:Y:S01]  /*0080*/  IMAD.WIDE.U32 R16, R0, -0x326172a9, RZ ;  /* 0xcd9e8d5700107825 */ /* 0x000fe200078e00ff */
[----:B------:R-:W-:-:S04]  /*0090*/  SHF.R.S32.HI R2, RZ, 0x1f, R0 ;  /* 0x0000001fff027819 */ /* 0x000fc80000011400 */
[----:B------:R-:W-:Y:S01]  /*00a0*/  LOP3.LUT R26, R17, 0xfab39, RZ, 0x3c, !PT ;  /* 0x000fab39111a7812 */ /* 0x000fe200078e3cff */
[----:B------:R-:W-:-:S04]  /*00b0*/  IMAD.WIDE.U32 R6, R2, -0x326172a9, RZ ;  /* 0xcd9e8d5702067825 */ /* 0x000fc800078e00ff */
[----:B------:R-:W-:Y:S01]  /*00c0*/  IMAD.WIDE.U32 R26, R26, -0x2daee0ad, RZ ;  /* 0xd2511f531a1a7825 */ /* 0x000fe200078e00ff */
[----:B------:R-:W-:-:S03]  /*00d0*/  LOP3.LUT R4, R16, 0x9e4724f2, R7, 0x96, !PT ;  /* 0x9e4724f210047812 */ /* 0x000fc600078e9607 */
[----:B------:R-:W-:Y:S01]  /*00e0*/  IMAD.MOV.U32 R17, RZ, RZ, R27 ;  /* 0x000000ffff117224 */ /* 0x000fe200078e001b */
[C---:B------:R-:W-:Y:S01]  /*00f0*/  LOP3.LUT R8, R27.reuse, 0xbb67ae85, RZ, 0x3c, !PT ;  /* 0xbb67ae851b087812 */ /* 0x040fe200078e3cff */
[----:B------:R-:W-:Y:S01]  /*0100*/  IMAD.WIDE.U32 R4, R4, -0x2daee0ad, RZ ;  /* 0xd2511f5304047825 */ /* 0x000fe200078e00ff */
[----:B------:R-:W-:-:S03]  /*0110*/  LOP3.LUT R12, R27, 0x6936b1d6, RZ, 0x3c, !PT ;  /* 0x6936b1d61b0c7812 */ /* 0x000fc600078e3cff */
[----:B------:R-:W-:Y:S01]  /*0120*/  IMAD.WIDE.U32 R8, R8, -0x326172a9, RZ ;  /* 0xcd9e8d5708087825 */ /* 0x000fe200078e00ff */
[----:B------:R-:W-:-:S03]  /*0130*/  LOP3.LUT R10, R26, 0x76cf5d0a, R5, 0x96, !PT ;  /* 0x76cf5d0a1a0a7812 */ /* 0x000fc600078e9605 */
[----:B------:R-:W-:Y:S01]  /*0140*/  IMAD.WIDE.U32 R12, R12, -0x326172a9, RZ ;  /* 0xcd9e8d570c0c7825 */ /* 0x000fe200078e00ff */
[----:B------:R-:W-:-:S03]  /*0150*/  LOP3.LUT R7, R6, 0x3c7e9eab, R9, 0x96, !PT ;  /* 0x3c7e9eab06077812 */ /* 0x000fc600078e9609 */
[----:B------:R-:W-:Y:S01]  /*0160*/  IMAD.WIDE.U32 R10, R10, -0x326172a9, RZ ;  /* 0xcd9e8d570a0a7825 */ /* 0x000fe200078e00ff */
[----:B------:R-:W-:-:S03]  /*0170*/  LOP3.LUT R14, R6, 0x3c7e9eab, R13, 0x96, !PT ;  /* 0x3c7e9eab060e7812 */ /* 0x000fc600078e960d */
[----:B------:R-:W-:Y:S01]  /*0180*/  IMAD.WIDE.U32 R6, R7, -0x2daee0ad, RZ ;  /* 0xd2511f5307067825 */ /* 0x000fe200078e00ff */
[--C-:B------:R-:W-:Y:S02]  /*0190*/  LOP3.LUT R13, R8, 0xdab61864, R11.reuse, 0x96, !PT ;  /* 0xdab61864080d7812 */ /* 0x100fe400078e960b */
[----:B------:R-:W-:Y:S01]  /*01a0*/  LOP3.LUT R8, R12, 0xdab61864, R11, 0x96, !PT ;  /* 0xdab618640c087812 */ /* 0x000fe200078e960b */
[----:B------:R-:W-:Y:S01]  /*01b0*/  IMAD.WIDE.U32 R14, R14, -0x2daee0ad, RZ ;  /* 0xd2511f530e0e7825 */ /* 0x000fe200078e00ff */
[----:B------:R-:W-:-:S03]  /*01c0*/  LOP3.LUT R18, R4, 0x32370b8f, R7, 0x96, !PT ;  /* 0x32370b8f04127812 */ /* 0x000fc600078e9607 */
        /* <DEDUP_REMOVED lines=38> */
[----:B------:R-:W-:Y:S01]  /*0430*/  IMAD.HI.U32 R5, R3, -0x326172a9, RZ ;  /* 0xcd9e8d5703057827 */ /* 0x000fe200078e00ff */
[----:B------:R-:W-:-:S03]  /*0440*/  LOP3.LUT R7, R8, 0xf1cb7901, R13, 0x96, !PT ;  /* 0xf1cb790108077812 */ /* 0x000fc600078e960d */
[----:B------:R-:W-:Y:S01]  /*0450*/  IMAD.WIDE.U32 R10, R10, -0x326172a9, RZ ;  /* 0xcd9e8d570a0a7825 */ /* 0x000fe200078e00ff */
[----:B------:R-:W-:-:S03]  /*0460*/  LOP3.LUT R12, R12, R5, RZ, 0x3c, !PT ;  /* 0x000000050c0c7212 */ /* 0x000fc600078e3cff */
[----:B------:R-:W-:Y:S01]  /*0470*/  IMAD.HI.U32 R9, R7, -0x2daee0ad, RZ ;  /* 0xd2511f5307097827 */ /* 0x000fe200078e00ff */
[----:B------:R-:W-:-:S03]  /*0480*/  LOP3.LUT R24, R24, 0xf1cb7901, R11, 0x96, !PT ;  /* 0xf1cb790118187812 */ /* 0x000fc600078e960b */
[----:B------:R-:W-:Y:S01]  /*0490*/  IMAD R3, R3, -0x326172a9, RZ ;  /* 0xcd9e8d5703037824 */ /* 0x000fe200078e02ff */
[----:B------:R-:W-:Y:S01]  /*04a0*/  LOP3.LUT R8, R4, 0x96a522ad, R9, 0x96, !PT ;  /* 0x96a522ad04087812 */ /* 0x000fe200078e9609 */
[C---:B------:R-:W-:Y:S02]  /*04b0*/  IMAD R5, R14.reuse, -0x326172a9, RZ ;  /* 0xcd9e8d570e057824 */ /* 0x040fe400078e02ff */
[----:B------:R-:W-:-:S04]  /*04c0*/  IMAD.HI.U32 R13, R14, -0x326172a9, RZ ;  /* 0xcd9e8d570e0d7827 */ /* 0x000fc800078e00ff */
[----:B------:R-:W-:Y:S01]  /*04d0*/  IMAD R7, R7, -0x2daee0ad, RZ ;  /* 0xd2511f5307077824 */ /* 0x000fe200078e02ff */
[----:B------:R-:W-:Y:S01]  /*04e0*/  LOP3.LUT R10, R10, 0x9002f2ba, R13, 0x96, !PT ;  /* 0x9002f2ba0a0a7812 */ /* 0x000fe200078e960d */
[----:B------:R-:W-:-:S04]  /*04f0*/  IMAD.HI.U32 R11, R3, -0x55555555, RZ ;  /* 0xaaaaaaab030b7827 */ /* 0x000fc800078e00ff */
[----:B------:R-:W-:Y:S01]  /*0500*/  IMAD.HI.U32 R15, R5, -0x55555555, RZ ;  /* 0xaaaaaaab050f7827 */ /* 0x000fe200078e00ff */
[----:B------:R-:W-:-:S03]  /*0510*/  SHF.R.U32.HI R4, RZ, 0x2, R11 ;  /* 0x00000002ff047819 */ /* 0x000fc6000001160b */
[----:B------:R-:W-:Y:S01]  /*0520*/  IMAD.HI.U32 R14, R7, -0x55555555, RZ ;  /* 0xaaaaaaab070e7827 */ /* 0x000fe200078e00ff */
[----:B------:R-:W-:-:S03]  /*0530*/  SHF.R.U32.HI R18, RZ, 0x2, R15 ;  /* 0x00000002ff127819 */ /* 0x000fc6000001160f */
[----:B------:R-:W-:Y:S01]  /*0540*/  IMAD.HI.U32 R9, R8, -0x55555555, RZ ;  /* 0xaaaaaaab08097827 */ /* 0x000fe200078e00ff */
[----:B------:R-:W-:-:S03]  /*0550*/  SHF.R.U32.HI R14, RZ, 0x2, R14 ;  /* 0x00000002ff0e7819 */ /* 0x000fc6000001160e */
[----:B------:R-:W-:Y:S01]  /*0560*/  IMAD.HI.U32 R13, R24, -0x2daee0ad, RZ ;  /* 0xd2511f53180d7827 */ /* 0x000fe200078e00ff */
[----:B------:R-:W-:-:S03]  /*0570*/  SHF.R.U32.HI R9, RZ, 0x2, R9 ;  /* 0x00000002ff097819 */ /* 0x000fc60000011609 */
[----:B------:R-:W-:Y:S01]  /*0580*/  IMAD R3, R4, -0x6, R3 ;  /* 0xfffffffa04037824 */ /* 0x000fe200078e0203 */
[----:B------:R-:W-:Y:S01]  /*0590*/  LOP3.LUT R6, R6, 0x96a522ad, R13, 0x96, !PT ;  /* 0x96a522ad06067812 */ /* 0x000fe200078e960d */
[----:B------:R-:W-:Y:S01]  /*05a0*/  IMAD R4, R18, -0x6, R5 ;  /* 0xfffffffa12047824 */ /* 0x000fe200078e0205 */
[----:B------:R-:W-:Y:S01]  /*05b0*/  LOP3.LUT R5, R12, 0x9002f2ba, RZ, 0x3c, !PT ;  /* 0x9002f2ba0c057812 */ /* 0x000fe200078e3cff */
[----:B------:R-:W-:Y:S01]  /*05c0*/  IMAD.HI.U32 R13, R10, -0x55555555, RZ ;  /* 0xaaaaaaab0a0d7827 */ /* 0x000fe200078e00ff */
[----:B------:R-:W-:-:S03]  /*05d0*/  SHF.R.U32.HI R12, RZ, 0x16, R12 ;  /* 0x00000016ff0c7819 */ /* 0x000fc6000001160c */
[----:B------:R-:W-:Y:S01]  /*05e0*/  IMAD R11, R14, -0x6, R7 ;  /* 0xfffffffa0e0b7824 */ /* 0x000fe200078e0207 */
[----:B------:R-:W-:Y:S01]  /*05f0*/  SHF.R.U32.HI R7, RZ, 0x2, R5 ;  /* 0x00000002ff077819 */ /* 0x000fe20000011605 */
[----:B------:R-:W-:Y:S01]  /*0600*/  IMAD R14, R9, -0x6, R8 ;  /* 0xfffffffa090e7824 */ /* 0x000fe200078e0208 */
[----:B------:R-:W-:Y:S01]  /*0610*/  SHF.R.U32.HI R13, RZ, 0x2, R13 ;  /* 0x00000002ff0d7819 */ /* 0x000fe2000001160d */
[----:B------:R-:W-:Y:S01]  /*0620*/  IMAD.HI.U32 R9, R6, -0x55555555, RZ ;  /* 0xaaaaaaab06097827 */ /* 0x000fe200078e00ff */
[----:B------:R-:W-:Y:S02]  /*0630*/  LOP3.LUT R5, R5, 0x3030303, RZ, 0xc0, !PT ;  /* 0x0303030305057812 */ /* 0x000fe400078ec0ff */
[----:B------:R-:W-:Y:S01]  /*0640*/  LOP3.LUT R8, R7, 0x3030303, RZ, 0xc0, !PT ;  /* 0x0303030307087812 */ /* 0x000fe200078ec0ff */
[----:B------:R-:W-:Y:S01]  /*0650*/  IMAD R13, R13, -0x6, R10 ;  /* 0xfffffffa0d0d7824 */ /* 0x000fe200078e020a */
[----:B------:R-:W-:Y:S02]  /*0660*/  LOP3.LUT R12, R12, 0x3, RZ, 0xc0, !PT ;  /* 0x000000030c0c7812 */ /* 0x000fe400078ec0ff */
[----:B------:R-:W-:Y:S01]  /*0670*/  SHF.R.U32.HI R9, RZ, 0x2, R9 ;  /* 0x00000002ff097819 */ /* 0x000fe20000011609 */
[----:B------:R-:W-:Y:S01]  /*0680*/  IMAD.IADD R5, R5, 0x1, R8 ;  /* 0x0000000105057824 */ /* 0x000fe200078e0208 */
[----:B------:R-:W-:Y:S01]  /*0690*/  IADD3 R3, PT, PT, R3, R14, R11 ;  /* 0x0000000e03037210 */ /* 0x000fe20007ffe00b */
[----:B------:R-:W-:-:S02]  /*06a0*/  VIADD R12, R12, 0x9 ;  /* 0x000000090c0c7836 */ /* 0x000fc40000000000 */
[----:B------:R-:W-:Y:S01]  /*06b0*/  IMAD R6, R9, -0x6, R6 ;  /* 0xfffffffa09067824 */ /* 0x000fe200078e0206 */
[----:B------:R-:W-:Y:S01]  /*06c0*/  IADD3 R3, PT, PT, R4, R3, R13 ;  /* 0x0000000304037210 */ /* 0x000fe20007ffe00d */
[----:B------:R-:W-:Y:S01]  /*06d0*/  IDP.4A.U8.U8 R5, R5, UR4, R12 ;  /* 0x0000000405057c26 */ /* 0x000fe2000800000c */
[----:B------:R-:W-:Y:S01]  /*06e0*/  UMOV UR4, URZ ;  /* 0x000000ff00047c82 */ /* 0x000fe20008000000 */
[----:B------:R-:W-:Y:S01]  /*06f0*/  IMAD.MOV.U32 R4, RZ, RZ, RZ ;  /* 0x000000ffff047224 */ /* 0x000fe200078e00ff */
[----:B------:R-:W-:Y:S01]  /*0700*/  IADD3 R6, PT, PT, R6, 0x6, R3 ;  /* 0x0000000606067810 */ /* 0x000fe20007ffe003 */
[----:B------:R-:W-:-:S03]  /*0710*/  HFMA2 R3, -RZ, RZ, 0.0037021636962890625, -0.004512786865234375 ;  /* 0x1b959c9fff037431 */ /* 0x000fc600000001ff */
[----:B------:R-:W-:-:S04]  /*0720*/  ISETP.GT.U32.AND P0, PT, R5, R6, PT ;  /* 0x000000060500720c */ /* 0x000fc80003f04070 */
[----:B-1----:R-:W-:-:S09]  /*0730*/  SEL R6, RZ, 0x1, !P0 ;  /* 0x00000001ff067807 */ /* 0x002fd20004000000 */
.L_x_1:
[----:B------:R-:W-:Y:S01]  /*0740*/  UIMAD.WIDE.U32 UR6, UR5, -0x2daee0ad, URZ ;  /* 0xd2511f53050678a5 */ /* 0x000fe2000f8e00ff */
[C---:B------:R-:W-:Y:S01]  /*0750*/  VIADD R8, R3.reuse, 0x5b5dc15a ;  /* 0x5b5dc15a03087836 */ /* 0x040fe20000000000 */
[----:B------:R-:W-:Y:S01]  /*0760*/  UIADD3 UR8, UPT, UPT, UR5, -0x1, URZ ;  /* 0xffffffff05087890 */ /* 0x000fe2000fffe0ff */
[----:B------:R-:W-:Y:S01]  /*0770*/  VIADD R10, R3, 0x890ca207 ;  /* 0x890ca207030a7836 */ /* 0x000fe20000000000 */
[----:B------:R-:W-:Y:S01]  /*0780*/  UMOV UR9, 0x1010101 ;  /* 0x0101010100097882 */ /* 0x000fe20000000000 */
[----:B------:R-:W-:Y:S01]  /*0790*/  IMAD R24, R24, -0x2daee0ad, RZ ;  /* 0xd2511f5318187824 */ /* 0x000fe200078e02ff */
[----:B------:R-:W-:Y:S01]  /*07a0*/  LOP3.LUT R9, R2, UR7, RZ, 0x3c, !PT ;  /* 0x0000000702097c12 */ /* 0x000fe2000f8e3cff */
[----:B------:R-:W-:Y:S01]  /*07b0*/  UIMAD.WIDE.U32 UR6, UR8, -0x2daee0ad, URZ ;  /* 0xd2511f53080678a5 */ /* 0x000fe2000f8e00ff */
[--C-:B------:R-:W-:Y:S01]  /*07c0*/  LOP3.LUT R14, R8, 0xbb67ae85, R17.reuse, 0x96, !PT ;  /* 0xbb67ae85080e7812 */ /* 0x100fe200078e9611 */
[----:B------:R-:W-:Y:S01]  /*07d0*/  UIADD3 UR6, UPT, UPT, UR5, 0x1, URZ ;  /* 0x0000000105067890 */ /* 0x000fe2000fffe0ff */
[----:B------:R-:W-:Y:S01]  /*07e0*/  LOP3.LUT R10, R10, 0xbb67ae85, R17, 0x96, !PT ;  /* 0xbb67ae850a0a7812 */ /* 0x000fe200078e9611 */
[----:B------:R-:W-:Y:S01]  /*07f0*/  IMAD.WIDE.U32 R8, R9, -0x326172a9, RZ ;  /* 0xcd9e8d5709087825 */ /* 0x000fe200078e00ff */
[----:B------:R-:W-:Y:S01]  /*0800*/  LOP3.LUT R25, R24, 0x3030303, RZ, 0xc0, !PT ;  /* 0x0303030318197812 */ /* 0x000fe200078ec0ff */
[----:B------:R-:W-:Y:S01]  /*0810*/  UIADD3 UR8, UPT, UPT, UR5, 0x4, URZ ;  /* 0x0000000405087890 */ /* 0x000fe2000fffe0ff */
[----:B------:R-:W-:Y:S01]  /*0820*/  LOP3.LUT R18, R2, UR7, RZ, 0x3c, !PT ;  /* 0x0000000702127c12 */ /* 0x000fe2000f8e3cff */
[----:B------:R-:W-:Y:S01]  /*0830*/  IMAD.WIDE.U32 R14, R14, -0x326172a9, RZ ;  /* 0xcd9e8d570e0e7825 */ /* 0x000fe200078e00ff */
[----:B------:R-:W-:Y:S01]  /*0840*/  LOP3.LUT R9, R16, 0x9e4724f2, R9, 0x96, !PT ;  /* 0x9e4724f210097812 */ /* 0x000fe200078e9609 */
[----:B------:R-:W-:-:S02]  /*0850*/  UIMAD.WIDE.U32 UR6, UR6, -0x2daee0ad, URZ ;  /* 0xd2511f53060678a5 */ /* 0x000fc4000f8e00ff */
[----:B------:R-:W-:Y:S01]  /*0860*/  IMAD.WIDE.U32 R18, R18, -0x326172a9, RZ ;  /* 0xcd9e8d5712127825 */ /* 0x000fe200078e00ff */
[----:B------:R-:W-:Y:S01]  /*0870*/  LOP3.LUT R12, R8, 0x3c7e9eab, R15, 0x96, !PT ;  /* 0x3c7e9eab080c7812 */ /* 0x000fe200078e960f */
[----:B------:R-:W-:Y:S02]  /*0880*/  UIADD3 UR6, UPT, UPT, UR5, 0x2, URZ ;  /* 0x0000000205067890 */ /* 0x000fe4000fffe0ff */
[----:B------:R-:W-:Y:S01]  /*0890*/  IMAD.WIDE.U32 R8, R9, -0x2daee0ad, RZ ;  /* 0xd2511f5309087825 */ /* 0x000fe200078e00ff */
[----:B------:R-:W-:Y:S01]  /*08a0*/  LOP3.LUT R28, R16, 0x9e4724f2, R19, 0x96, !PT ;  /* 0x9e4724f2101c7812 */ /* 0x000fe200078e9613 */
[----:B------:R-:W-:Y:S02]  /*08b0*/  UISETP.NE.AND UP0, UPT, UR8, 0x1, UPT ;  /* 0x000000010800788c */ /* 0x000fe4000bf05270 */
        /* <DEDUP_REMOVED lines=41> */
[----:B------:R-:W-:Y:S02]  /*0b50*/  LOP3.LUT R8, R8, 0xf1cb7901, R15, 0x96, !PT ;  /* 0xf1cb790108087812 */ /* 0x000fe400078e960f */
[----:B------:R-:W-:Y:S01]  /*0b60*/  LOP3.LUT R15, R2, UR7, RZ, 0x3c, !PT ;  /* 0x00000007020f7c12 */ /* 0x000fe2000f8e3cff */
[----:B------:R-:W-:Y:S01]  /*0b70*/  IMAD.WIDE.U32 R12, R13, -0x2daee0ad, RZ ;  /* 0xd2511f530d0c7825 */ /* 0x000fe200078e00ff */
[----:B------:R-:W-:Y:S01]  /*0b80*/  LOP3.LUT R18, R20, 0x646e171e, R29, 0x96, !PT ;  /* 0x646e171e14127812 */ /* 0x000fe200078e961d */
[----:B------:R-:W-:Y:S02]  /*0b90*/  UIMAD.WIDE.U32 UR6, UR6, -0x2daee0ad, URZ ;  /* 0xd2511f53060678a5 */ /* 0x000fe4000f8e00ff */
[----:B------:R-:W-:Y:S01]  /*0ba0*/  IMAD.WIDE.U32 R20, R21, -0x2daee0ad, RZ ;  /* 0xd2511f5315147825 */ /* 0x000fe200078e00ff */
[----:B------:R-:W-:-:S03]  /*0bb0*/  LOP3.LUT R23, R28, 0x1fd5c5a3, R13, 0x96, !PT ;  /* 0x1fd5c5a31c177812 */ /* 0x000fc600078e960d */
[----:B------:R-:W-:Y:S01]  /*0bc0*/  IMAD.WIDE.U32 R8, R8, -0x2daee0ad, RZ ;  /* 0xd2511f5308087825 */ /* 0x000fe200078e00ff */
[----:B------:R-:W-:-:S03]  /*0bd0*/  LOP3.LUT R10, R10, 0xdb3d7428, R21, 0x96, !PT ;  /* 0xdb3d74280a0a7812 */ /* 0x000fc600078e9615 */
[----:B------:R-:W-:Y:S01]  /*0be0*/  IMAD.WIDE.U32 R18, R18, -0x326172a9, RZ ;  /* 0xcd9e8d5712127825 */ /* 0x000fe200078e00ff */
[----:B------:R-:W-:Y:S02]  /*0bf0*/  LOP3.LUT R5, R20, 0x96a522ad, R9, 0x96, !PT ;  /* 0x96a522ad14057812 */ /* 0x000fe400078e9609 */
[----:B------:R-:W-:Y:S01]  /*0c00*/  IADD3 R20, PT, PT, R3, 0x2daee0ad, RZ ;  /* 0x2daee0ad03147810 */ /* 0x000fe20007ffe0ff */
[----:B------:R-:W-:Y:S01]  /*0c10*/  IMAD.HI.U32 R13, R8, -0x55555555, RZ ;  /* 0xaaaaaaab080d7827 */ /* 0x000fe200078e00ff */
[----:B------:R-:W-:Y:S02]  /*0c20*/  LOP3.LUT R7, R22, 0x5393ff48, R19, 0x96, !PT ;  /* 0x5393ff4816077812 */ /* 0x000fe400078e9613 */
[----:B------:R-:W-:Y:S01]  /*0c30*/  LOP3.LUT R20, R20, 0xbb67ae85, R17, 0x96, !PT ;  /* 0xbb67ae8514147812 */ /* 0x000fe200078e9611 */
[----:B------:R-:W-:Y:S01]  /*0c40*/  IMAD.WIDE.U32 R22, R23, -0x326172a9, RZ ;  /* 0xcd9e8d5717167825 */ /* 0x000fe200078e00ff */
[----:B------:R-:W-:Y:S02]  /*0c50*/  SHF.R.U32.HI R13, RZ, 0x2, R13 ;  /* 0x00000002ff0d7819 */ /* 0x000fe4000001160d */
[----:B------:R-:W-:Y:S01]  /*0c60*/  LOP3.LUT R17, R3, 0xbb67ae85, R17, 0x96, !PT ;  /* 0xbb67ae8503117812 */ /* 0x000fe200078e9611 */
[----:B------:R-:W-:Y:S01]  /*0c70*/  IMAD.HI.U32 R11, R10, -0x326172a9, RZ ;  /* 0xcd9e8d570a0b7827 */ /* 0x000fe200078e00ff */
[----:B------:R-:W-:-:S03]  /*0c80*/  LOP3.LUT R18, R18, 0xf1cb7901, R23, 0x96, !PT ;  /* 0xf1cb790112127812 */ /* 0x000fc600078e9617 */
[----:B------:R-:W-:Y:S01]  /*0c90*/  IMAD R21, R13, -0x6, R8 ;  /* 0xfffffffa0d157824 */ /* 0x000fe200078e0208 */
[----:B------:R-:W-:Y:S01]  /*0ca0*/  LOP3.LUT R11, R14, 0x9002f2ba, R11, 0x96, !PT ;  /* 0x9002f2ba0e0b7812 */ /* 0x000fe200078e960b */
[----:B------:R-:W-:-:S04]  /*0cb0*/  IMAD.WIDE.U32 R14, R15, -0x326172a9, RZ ;  /* 0xcd9e8d570f0e7825 */ /* 0x000fc800078e00ff */
[----:B------:R-:W-:Y:S01]  /*0cc0*/  IMAD.WIDE.U32 R8, R7, -0x2daee0ad, RZ ;  /* 0xd2511f5307087825 */ /* 0x000fe200078e00ff */
[----:B------:R-:W-:-:S03]  /*0cd0*/  LOP3.LUT R13, R16, 0x9e4724f2, R15, 0x96, !PT ;  /* 0x9e4724f2100d7812 */ /* 0x000fc600078e960f */
[----:B------:R-:W-:Y:S01]  /*0ce0*/  IMAD.WIDE.U32 R18, R18, -0x2daee0ad, RZ ;  /* 0xd2511f5312127825 */ /* 0x000fe200078e00ff */
[----:B------:R-:W-:-:S03]  /*0cf0*/  LOP3.LUT R23, R12, 0xdb3d7428, R9, 0x96, !PT ;  /* 0xdb3d74280c177812 */ /* 0x000fc600078e9609 */
[----:B------:R-:W-:Y:S01]  /*0d00*/  IMAD.WIDE.U32 R12, R13, -0x2daee0ad, RZ ;  /* 0xd2511f530d0c7825 */ /* 0x000fe200078e00ff */
[----:B------:R-:W-:-:S03]  /*0d10*/  LOP3.LUT R19, R8, 0x96a522ad, R19, 0x96, !PT ;  /* 0x96a522ad08137812 */ /* 0x000fc600078e9613 */
[----:B------:R-:W-:-:S04]  /*0d20*/  IMAD.WIDE.U32 R8, R20, -0x326172a9, RZ ;  /* 0xcd9e8d5714087825 */ /* 0x000fc800078e00ff */
[----:B------:R-:W-:Y:S01]  /*0d30*/  IMAD.HI.U32 R7, R18, -0x55555555, RZ ;  /* 0xaaaaaaab12077827 */ /* 0x000fe200078e00ff */
[----:B------:R-:W-:Y:S02]  /*0d40*/  LOP3.LUT R28, R14, 0x3c7e9eab, R9, 0x96, !PT ;  /* 0x3c7e9eab0e1c7812 */ /* 0x000fe400078e9609 */
[----:B------:R-:W-:Y:S02]  /*0d50*/  LOP3.LUT R14, R26, 0x76cf5d0a, R13, 0x96, !PT ;  /* 0x76cf5d0a1a0e7812 */ /* 0x000fe400078e960d */
[----:B------:R-:W-:Y:S01]  /*0d60*/  SHF.R.U32.HI R7, RZ, 0x2, R7 ;  /* 0x00000002ff077819 */ /* 0x000fe20000011607 */
[----:B------:R-:W-:-:S04]  /*0d70*/  IMAD.WIDE.U32 R28, R28, -0x2daee0ad, RZ ;  /* 0xd2511f531c1c7825 */ /* 0x000fc800078e00ff */
[----:B------:R-:W-:-:S04]  /*0d80*/  IMAD.WIDE.U32 R14, R14, -0x326172a9, RZ ;  /* 0xcd9e8d570e0e7825 */ /* 0x000fc800078e00ff */
[----:B------:R-:W-:Y:S01]  /*0d90*/  IMAD R20, R7, -0x6, R18 ;  /* 0xfffffffa07147824 */ /* 0x000fe200078e0212 */
[----:B------:R-:W-:Y:S02]  /*0da0*/  LOP3.LUT R13, R8, 0xdab61864, R15, 0x96, !PT ;  /* 0xdab61864080d7812 */ /* 0x000fe400078e960f */
[----:B------:R-:W-:-:S03]  /*0db0*/  LOP3.LUT R8, R12, 0x32370b8f, R29, 0x96, !PT ;  /* 0x32370b8f0c087812 */ /* 0x000fc600078e961d */
[----:B------:R-:W-:-:S04]  /*0dc0*/  IMAD.WIDE.U32 R12, R13, -0x2daee0ad, RZ ;  /* 0xd2511f530d0c7825 */ /* 0x000fc800078e00ff */
[----:B------:R-:W-:Y:S01]  /*0dd0*/  IMAD.WIDE.U32 R8, R8, -0x326172a9, RZ ;  /* 0xcd9e8d5708087825 */ /* 0x000fe200078e00ff */
[----:B------:R-:W-:-:S04]  /*0de0*/  LOP3.LUT R15, R28, 0xed9eba14, R13, 0x96, !PT ;  /* 0xed9eba141c0f7812 */ /* 0x000fc800078e960d */
[----:B------:R-:W-:Y:S01]  /*0df0*/  LOP3.LUT R28, R14, 0x78ed921d, R9, 0x96, !PT ;  /* 0x78ed921d0e1c7812 */ /* 0x000fe200078e9609 */
        /* <DEDUP_REMOVED lines=16> */
[----:B------:R-:W-:-:S04]  /*0f00*/  IMAD.HI.U32 R7, R9, -0x326172a9, RZ ;  /* 0xcd9e8d5709077827 */ /* 0x000fc800078e00ff */
[----:B------:R-:W-:Y:S01]  /*0f10*/  IMAD.WIDE.U32 R14, R14, -0x2daee0ad, RZ ;  /* 0xd2511f530e0e7825 */ /* 0x000fe200078e00ff */
[----:B------:R-:W-:-:S03]  /*0f20*/  LOP3.LUT R18, R12, 0x9002f2ba, R7, 0x96, !PT ;  /* 0x9002f2ba0c127812 */ /* 0x000fc600078e9607 */
[----:B------:R-:W-:Y:S01]  /*0f30*/  IMAD.WIDE.U32 R12, R23, -0x326172a9, RZ ;  /* 0xcd9e8d57170c7825 */ /* 0x000fe200078e00ff */
[----:B------:R-:W-:-:S03]  /*0f40*/  LOP3.LUT R7, R8, 0x96a522ad, R15, 0x96, !PT ;  /* 0x96a522ad08077812 */ /* 0x000fc600078e960f */
[----:B------:R-:W-:Y:S01]  /*0f50*/  IMAD.HI.U32 R8, R14, -0x55555555, RZ ;  /* 0xaaaaaaab0e087827 */ /* 0x000fe200078e00ff */
[----:B------:R-:W-:-:S03]  /*0f60*/  LOP3.LUT R22, R22, 0x9002f2ba, R13, 0x96, !PT ;  /* 0x9002f2ba16167812 */ /* 0x000fc600078e960d */
[----:B------:R-:W-:Y:S01]  /*0f70*/  IMAD.HI.U32 R13, R12, -0x55555555, RZ ;  /* 0xaaaaaaab0c0d7827 */ /* 0x000fe200078e00ff */
[----:B------:R-:W-:-:S03]  /*0f80*/  SHF.R.U32.HI R15, RZ, 0x2, R8 ;  /* 0x00000002ff0f7819 */ /* 0x000fc60000011608 */
[----:B------:R-:W-:Y:S01]  /*0f90*/  IMAD R9, R9, -0x326172a9, RZ ;  /* 0xcd9e8d5709097824 */ /* 0x000fe200078e02ff */
[----:B------:R-:W-:Y:S01]  /*0fa0*/  SHF.R.U32.HI R13, RZ, 0x2, R13 ;  /* 0x00000002ff0d7819 */ /* 0x000fe2000001160d */
[----:B------:R-:W-:Y:S01]  /*0fb0*/  IMAD R8, R15, -0x6, R14 ;  /* 0xfffffffa0f087824 */ /* 0x000fe200078e020e */
[----:B------:R-:W-:Y:S01]  /*0fc0*/  LOP3.LUT R14, R2, UR7, RZ, 0x3c, !PT ;  /* 0x00000007020e7c12 */ /* 0x000fe2000f8e3cff */
[----:B------:R-:W-:Y:S02]  /*0fd0*/  UIMAD.WIDE.U32 UR6, UR8, -0x2daee0ad, URZ ;  /* 0xd2511f53080678a5 */ /* 0x000fe4000f8e00ff */
[----:B------:R-:W-:Y:S02]  /*0fe0*/  IMAD R23, R13, -0x6, R12 ;  /* 0xfffffffa0d177824 */ /* 0x000fe400078e020c */
[----:B------:R-:W-:-:S04]  /*0ff0*/  IMAD.WIDE.U32 R14, R14, -0x326172a9, RZ ;  /* 0xcd9e8d570e0e7825 */ /* 0x000fc800078e00ff */
[----:B------:R-:W-:Y:S01]  /*1000*/  IMAD.WIDE.U32 R12, R17, -0x326172a9, RZ ;  /* 0xcd9e8d57110c7825 */ /* 0x000fe200078e00ff */
[--C-:B------:R-:W-:Y:S02]  /*1010*/  SHF.R.U32.HI R17, RZ, 0x2, R24.reuse ;  /* 0x00000002ff117819 */ /* 0x100fe40000011618 */
[----:B------:R-:W-:Y:S02]  /*1020*/  LOP3.LUT R16, R16, 0x9e4724f2, R15, 0x96, !PT ;  /* 0x9e4724f210107812 */ /* 0x000fe400078e960f */
[----:B------:R-:W-:Y:S02]  /*1030*/  LOP3.LUT R14, R14, 0x3c7e9eab, R13, 0x96, !PT ;  /* 0x3c7e9eab0e0e7812 */ /* 0x000fe400078e960d */
[----:B------:R-:W-:Y:S01]  /*1040*/  LOP3.LUT R28, R17, 0x3030303, RZ, 0xc0, !PT ;  /* 0x03030303111c7812 */ /* 0x000fe200078ec0ff */
[----:B------:R-:W-:Y:S01]  /*1050*/  IMAD.WIDE.U32 R16, R16, -0x2daee0ad, RZ ;  /* 0xd2511f5310107825 */ /* 0x000fe200078e00ff */
[----:B------:R-:W-:-:S03]  /*1060*/  SHF.R.U32.HI R24, RZ, 0x16, R24 ;  /* 0x00000016ff187819 */ /* 0x000fc60000011618 */
[----:B------:R-:W-:Y:S01]  /*1070*/  IMAD.WIDE.U32 R14, R14, -0x2daee0ad, RZ ;  /* 0xd2511f530e0e7825 */ /* 0x000fe200078e00ff */
[----:B------:R-:W-:Y:S02]  /*1080*/  LOP3.LUT R17, R26, 0x76cf5d0a, R17, 0x96, !PT ;  /* 0x76cf5d0a1a117812 */ /* 0x000fe400078e9611 */
[----:B------:R-:W-:Y:S01]  /*1090*/  LOP3.LUT R24, R24, 0x3, RZ, 0xc0, !PT ;  /* 0x0000000318187812 */ /* 0x000fe200078ec0ff */
[----:B------:R-:W-:Y:S01]  /*10a0*/  IMAD.IADD R25, R25, 0x1, R28 ;  /* 0x0000000119197824 */ /* 0x000fe200078e021c */
[----:B------:R-:W-:Y:S01]  /*10b0*/  LOP3.LUT R15, R16, 0x32370b8f, R15, 0x96, !PT ;  /* 0x32370b8f100f7812 */ /* 0x000fe200078e960f */
[----:B------:R-:W-:-:S04]  /*10c0*/  IMAD.WIDE.U32 R16, R17, -0x326172a9, RZ ;  /* 0xcd9e8d5711107825 */ /* 0x000fc800078e00ff */
[----:B------:R-:W-:Y:S01]  /*10d0*/  VIADD R24, R24, 0x9 ;  /* 0x0000000918187836 */ /* 0x000fe20000000000 */
[----:B------:R-:W-:-:S03]  /*10e0*/  LOP3.LUT R12, R12, 0xdab61864, R17, 0x96, !PT ;  /* 0xdab618640c0c7812 */ /* 0x000fc600078e9611 */
[----:B------:R-:W-:Y:S02]  /*10f0*/  IDP.4A.U8.U8 R25, R25, UR9, R24 ;  /* 0x0000000919197c26 */ /* 0x000fe40008000018 */
[----:B------:R-:W-:-:S05]  /*1100*/  IMAD.WIDE.U32 R12, R12, -0x2daee0ad, RZ ;  /* 0xd2511f530c0c7825 */ /* 0x000fca00078e00ff */
[----:B------:R-:W-:Y:S01]  /*1110*/  LOP3.LUT R13, R14, 0xed9eba14, R13, 0x96, !PT ;  /* 0xed9eba140e0d7812 */ /* 0x000fe200078e960d */
[----:B------:R-:W-:-:S05]  /*1120*/  IMAD.WIDE.U32 R14, R15, -0x326172a9, RZ ;  /* 0xcd9e8d570f0e7825 */ /* 0x000fca00078e00ff */
[----:B------:R-:W-:-:S05]  /*1130*/  LOP3.LUT R16, R16, 0x78ed921d, R15, 0x96, !PT ;  /* 0x78ed921d10107812 */ /* 0x000fca00078e960f */
[----:B------:R-:W-:-:S05]  /*1140*/  IMAD.WIDE.U32 R16, R16, -0x2daee0ad, RZ ;  /* 0xd2511f5310107825 */ /* 0x000fca00078e00ff */
[----:B------:R-:W-:Y:S01]  /*1150*/  LOP3.LUT R17, R12, 0xa9066899, R17, 0x96, !PT ;  /* 0xa90668990c117812 */ /* 0x000fe200078e9611 */
[----:B------:R-:W-:-:S05]  /*1160*/  IMAD.WIDE.U32 R12, R13, -0x326172a9, RZ ;  /* 0xcd9e8d570d0c7825 */ /* 0x000fca00078e00ff */
[----:B------:R-:W-:-:S05]  /*1170*/  LOP3.LUT R14, R14, 0x17250bd6, R13, 0x96, !PT ;  /* 0x17250bd60e0e7812 */ /* 0x000fca00078e960d */
[----:B------:R-:W-:-:S05]  /*1180*/  IMAD.WIDE.U32 R14, R14, -0x2daee0ad, RZ ;  /* 0xd2511f530e0e7825 */ /* 0x000fca00078e00ff */
[----:B------:R-:W-:Y:S01]  /*1190*/  LOP3.LUT R13, R16, 0x646e171e, R15, 0x96, !PT ;  /* 0x646e171e100d7812 */ /* 0x000fe200078e960f */
[----:B------:R-:W-:-:S04]  /*11a0*/  IMAD.WIDE.U32 R16, R17, -0x326172a9, RZ ;  /* 0xcd9e8d5711107825 */ /* 0x000fc800078e00ff */
[----:B------:R-:W-:Y:S01]  /*11b0*/  IMAD.HI.U32 R15, R19, -0x55555555, RZ ;  /* 0xaaaaaaab130f7827 */ /* 0x000fe200078e00ff */
[----:B------:R-:W-:-:S04]  /*11c0*/  LOP3.LUT R26, R12, 0xb55c858f, R17, 0x96, !PT ;  /* 0xb55c858f0c1a7812 */ /* 0x000fc800078e9611 */
[----:B------:R-:W-:Y:S01]  /*11d0*/  SHF.R.U32.HI R12, RZ, 0x2, R15 ;  /* 0x00000002ff0c7819 */ /* 0x000fe2000001160f */
[----:B------:R-:W-:-:S04]  /*11e0*/  IMAD.WIDE.U32 R26, R26, -0x2daee0ad, RZ ;  /* 0xd2511f531a1a7825 */ /* 0x000fc800078e00ff */
[----:B------:R-:W-:Y:S01]  /*11f0*/  IMAD R19, R12, -0x6, R19 ;  /* 0xfffffffa0c137824 */ /* 0x000fe200078e0213 */
[----:B------:R-:W-:Y:S01]  /*1200*/  LOP3.LUT R17, R14, 0x1fd5c5a3, R27, 0x96, !PT ;  /* 0x1fd5c5a30e117812 */ /* 0x000fe200078e961b */
[----:B------:R-:W-:-:S03]  /*1210*/  IMAD.WIDE.U32 R12, R13, -0x326172a9, RZ ;  /* 0xcd9e8d570d0c7825 */ /* 0x000fc600078e00ff */
[----:B------:R-:W-:Y:S01]  /*1220*/  IADD3 R20, PT, PT, R23, R19, R20 ;  /* 0x0000001317147210 */ /* 0x000fe20007ffe014 */
[----:B------:R-:W-:Y:S01]  /*1230*/  IMAD.HI.U32 R23, R9, -0x55555555, RZ ;  /* 0xaaaaaaab09177827 */ /* 0x000fe200078e00ff */
[----:B------:R-:W-:-:S03]  /*1240*/  LOP3.LUT R14, R16, 0x5393ff48, R13, 0x96, !PT ;  /* 0x5393ff48100e7812 */ /* 0x000fc600078e960d */
[----:B------:R-:W-:Y:S01]  /*1250*/  IMAD.HI.U32 R13, R11, -0x55555555, RZ ;  /* 0xaaaaaaab0b0d7827 */ /* 0x000fe200078e00ff */
[----:B------:R-:W-:-:S03]  /*1260*/  SHF.R.U32.HI R24, RZ, 0x2, R23 ;  /* 0x00000002ff187819 */ /* 0x000fc60000011617 */
[----:B------:R-:W-:Y:S01]  /*1270*/  IMAD.WIDE.U32 R14, R14, -0x2daee0ad, RZ ;  /* 0xd2511f530e0e7825 */ /* 0x000fe200078e00ff */
[----:B------:R-:W-:-:S03]  /*1280*/  SHF.R.U32.HI R16, RZ, 0x2, R13 ;  /* 0x00000002ff107819 */ /* 0x000fc6000001160d */
[----:B------:R-:W-:Y:S01]  /*1290*/  IMAD R24, R24, -0x6, R9 ;  /* 0xfffffffa18187824 */ /* 0x000fe200078e0209 */
[----:B------:R-:W-:Y:S01]  /*12a0*/  LOP3.LUT R13, R26, 0xdb3d7428, R15, 0x96, !PT ;  /* 0xdb3d74281a0d7812 */ /* 0x000fe200078e960f */
[----:B------:R-:W-:Y:S01]  /*12b0*/  IMAD R11, R16, -0x6, R11 ;  /* 0xfffffffa100b7824 */ /* 0x000fe200078e020b */
[----:B------:R-:W-:Y:S01]  /*12c0*/  SHF.R.U32.HI R9, RZ, 0x2, R5 ;  /* 0x00000002ff097819 */ /* 0x000fe20000011605 */
[----:B------:R-:W-:-:S03]  /*12d0*/  IMAD.WIDE.U32 R16, R17, -0x326172a9, RZ ;  /* 0xcd9e8d5711107825 */ /* 0x000fc600078e00ff */
[----:B------:R-:W-:Y:S02]  /*12e0*/  LOP3.LUT R26, R9, 0x3030303, RZ, 0xc0, !PT ;  /* 0x03030303091a7812 */ /* 0x000fe400078ec0ff */
[----:B------:R-:W-:Y:S01]  /*12f0*/  LOP3.LUT R15, R12, 0xf1cb7901, R17, 0x96, !PT ;  /* 0xf1cb79010c0f7812 */ /* 0x000fe200078e9611 */
[----:B------:R-:W-:-:S04]  /*1300*/  IMAD.WIDE.U32 R12, R13, -0x326172a9, RZ ;  /* 0xcd9e8d570d0c7825 */ /* 0x000fc800078e00ff */
[----:B------:R-:W-:Y:S01]  /*1310*/  IMAD.HI.U32 R17, R22, -0x55555555, RZ ;  /* 0xaaaaaaab16117827 */ /* 0x000fe200078e00ff */
[----:B------:R-:W-:Y:S02]  /*1320*/  LOP3.LUT R19, R16, 0x9002f2ba, R13, 0x96, !PT ;  /* 0x9002f2ba10137812 */ /* 0x000fe400078e960d */
[----:B------:R-:W-:Y:S02]  /*1330*/  LOP3.LUT R16, R12, 0x3030303, RZ, 0xc0, !PT ;  /* 0x030303030c107812 */ /* 0x000fe400078ec0ff */
[----:B------:R-:W-:Y:S02]  /*1340*/  SHF.R.U32.HI R13, RZ, 0x2, R17 ;  /* 0x00000002ff0d7819 */ /* 0x000fe40000011611 */
[--C-:B------:R-:W-:Y:S02]  /*1350*/  SHF.R.U32.HI R17, RZ, 0x2, R12.reuse ;  /* 0x00000002ff117819 */ /* 0x100fe4000001160c */
[----:B------:R-:W-:Y:S01]  /*1360*/  SHF.R.U32.HI R23, RZ, 0x16, R12 ;  /* 0x00000016ff177819 */ /* 0x000fe2000001160c */
[----:B------:R-:W-:-:S02]  /*1370*/  IMAD R22, R13, -0x6, R22 ;  /* 0xfffffffa0d167824 */ /* 0x000fc400078e0216 */
[----:B------:R-:W-:-:S05]  /*1380*/  IMAD.WIDE.U32 R12, R15, -0x2daee0ad, RZ ;  /* 0xd2511f530f0c7825 */ /* 0x000fca00078e00ff */
[----:B------:R-:W-:Y:S01]  /*1390*/  LOP3.LUT R14, R14, 0x96a522ad, R13, 0x96, !PT ;  /* 0x96a522ad0e0e7812 */ /* 0x000fe200078e960d */
[----:B------:R-:W-:Y:S01]  /*13a0*/  IMAD.HI.U32 R9, R12, -0x55555555, RZ ;  /* 0xaaaaaaab0c097827 */ /* 0x000fe200078e00ff */
[----:B------:R-:W-:-:S04]  /*13b0*/  LOP3.LUT R13, R5, 0x3030303, RZ, 0xc0, !PT ;  /* 0x03030303050d7812 */ /* 0x000fc800078ec0ff */
[----:B------:R-:W-:Y:S01]  /*13c0*/  SHF.R.U32.HI R15, RZ, 0x2, R9 ;  /* 0x00000002ff0f7819 */ /* 0x000fe20000011609 */
[----:B------:R-:W-:-:S04]  /*13d0*/  IMAD.HI.U32 R9, R18, -0x55555555, RZ ;  /* 0xaaaaaaab12097827 */ /* 0x000fc800078e00ff */
[----:B------:R-:W-:Y:S01]  /*13e0*/  IMAD R12, R15, -0x6, R12 ;  /* 0xfffffffa0f0c7824 */ /* 0x000fe200078e020c */
[----:B------:R-:W-:Y:S01]  /*13f0*/  SHF.R.U32.HI R9, RZ, 0x2, R9 ;  /* 0x00000002ff097819 */ /* 0x000fe20000011609 */
[----:B------:R-:W-:Y:S01]  /*1400*/  IMAD.IADD R13, R13, 0x1, R26 ;  /* 0x000000010d0d7824 */ /* 0x000fe200078e021a */
[----:B------:R-:W-:-:S03]  /*1410*/  IADD3 R15, PT, PT, R11, R20, R22 ;  /* 0x000000140b0f7210 */ /* 0x000fc60007ffe016 */
[----:B------:R-:W-:Y:S02]  /*1420*/  IMAD R9, R9, -0x6, R18 ;  /* 0xfffffffa09097824 */ /* 0x000fe400078e0212 */
[----:B------:R-:W-:Y:S02]  /*1430*/  IMAD R18, R10, -0x326172a9, RZ ;  /* 0xcd9e8d570a127824 */ /* 0x000fe400078e02ff */
[----:B------:R-:W-:Y:S01]  /*1440*/  IMAD.HI.U32 R10, R7, -0x55555555, RZ ;  /* 0xaaaaaaab070a7827 */ /* 0x000fe200078e00ff */
[----:B------:R-:W-:-:S03]  /*1450*/  IADD3 R9, PT, PT, R24, R9, R21 ;  /* 0x0000000918097210 */ /* 0x000fc60007ffe015 */
[----:B------:R-:W-:Y:S01]  /*1460*/  IMAD.HI.U32 R20, R18, -0x55555555, RZ ;  /* 0xaaaaaaab12147827 */ /* 0x000fe200078e00ff */
[----:B------:R-:W-:Y:S06]  /*1470*/  BRA.U UP0, `(.L_x_0) ;  /* 0x0000000100207547 */ /* 0x000fec000b800000 */
[----:B------:R-:W-:-:S04]  /*1480*/  IADD3 R4, PT, PT, R4, 0x1, RZ ;  /* 0x0000000104047810 */ /* 0x000fc80007ffe0ff */
[----:B------:R-:W-:-:S13]  /*1490*/  ISETP.NE.AND P0, PT, R4, RZ, PT ;  /* 0x000000ff0400720c */ /* 0x000fda0003f05270 */
[----:B------:R-:W-:Y:S01]  /*14a0*/  @!P0 VIADD R0, R0, 0x1 ;  /* 0x0000000100008836 */ /* 0x000fe20000000000 */
[----:B------:R-:W-:Y:S01]  /*14b0*/  @!P0 MOV R4, RZ ;  /* 0x000000ff00048202 */ /* 0x000fe20000000f00 */
[----:B------:R-:W-:-:S03]  /*14c0*/  @!P0 VIADD R11, R2, 0x1 ;  /* 0x00000001020b8836 */ /* 0x000fc60000000000 */
[----:B------:R-:W-:-:S13]  /*14d0*/  ISETP.NE.AND P1, PT, R0, RZ, !P0 ;  /* 0x000000ff0000720c */ /* 0x000fda0004725270 */
[----:B------:R-:W-:-:S04]  /*14e0*/  @P1 IMAD.MOV R11, RZ, RZ, R2 ;  /* 0x000000ffff0b1224 */ /* 0x000fc800078e0202 */
[----:B------:R-:W-:-:S07]  /*14f0*/  @!P0 IMAD.MOV.U32 R2, RZ, RZ, R11 ;  /* 0x000000ffff028224 */ /* 0x000fce00078e000b */
.L_x_0:
[----:B------:R-:W-:Y:S01]  /*1500*/  SHF.R.U32.HI R21, RZ, 0x2, R20 ;  /* 0x00000002ff157819 */ /* 0x000fe20000011614 */
[----:B------:R-:W-:Y:S01]  /*1510*/  UIADD3 UR6, UPT, UPT, UR5, 0x5, URZ ;  /* 0x0000000505067890 */ /* 0x000fe2000fffe0ff */
[----:B------:R-:W-:Y:S01]  /*1520*/  SHF.R.U32.HI R24, RZ, 0x2, R10 ;  /* 0x00000002ff187819 */ /* 0x000fe2000001160a */
[----:B------:R-:W-:Y:S01]  /*1530*/  IMAD.WIDE.U32 R10, R0, -0x326172a9, RZ ;  /* 0xcd9e8d57000a7825 */ /* 0x000fe200078e00ff */
[----:B------:R-:W-:Y:S01]  /*1540*/  LOP3.LUT R20, R2, UR7, RZ, 0x3c, !PT ;  /* 0x0000000702147c12 */ /* 0x000fe2000f8e3cff */
[----:B------:R-:W-:Y:S01]  /*1550*/  UIMAD.WIDE.U32 UR6, UR6, -0x2daee0ad, URZ ;  /* 0xd2511f53060678a5 */ /* 0x000fe2000f8e00ff */
[----:B------:R-:W-:Y:S01]  /*1560*/  SHF.R.U32.HI R22, RZ, 0x16, R5 ;  /* 0x00000016ff167819 */ /* 0x000fe20000011605 */
[----:B------:R-:W-:Y:S01]  /*1570*/  IMAD R18, R21, -0x6, R18 ;  /* 0xfffffffa15127824 */ /* 0x000fe200078e0212 */
[----:B------:R-:W-:Y:S01]  /*1580*/  LOP3.LUT R5, R4, 0xfab39, R11, 0x96, !PT ;  /* 0x000fab3904057812 */ /* 0x000fe200078e960b */
[----:B------:R-:W-:Y:S01]  /*1590*/  IMAD R7, R24, -0x6, R7 ;  /* 0xfffffffa18077824 */ /* 0x000fe200078e0207 */
[----:B------:R-:W-:Y:S01]  /*15a0*/  LOP3.LUT R17, R17, 0x3030303, RZ, 0xc0, !PT ;  /* 0x0303030311117812 */ /* 0x000fe200078ec0ff */
[----:B------:R-:W-:Y:S01]  /*15b0*/  IMAD.WIDE.U32 R20, R20, -0x326172a9, RZ ;  /* 0xcd9e8d5714147825 */ /* 0x000fe200078e00ff */
[----:B------:R-:W-:Y:S01]  /*15c0*/  IADD3 R18, PT, PT, R18, 0x6, R15 ;  /* 0x0000000612127810 */ /* 0x000fe20007ffe00f */
[----:B------:R-:W-:Y:S01]  /*15d0*/  UIADD3 UR6, UPT, UPT, UR5, 0x3, URZ ;  /* 0x0000000305067890 */ /* 0x000fe2000fffe0ff */
[----:B------:R-:W-:Y:S01]  /*15e0*/  IADD3 R7, PT, PT, R7, R9, R8 ;  /* 0x0000000907077210 */ /* 0x000fe20007ffe008 */
[----:B------:R-:W-:Y:S01]  /*15f0*/  IMAD.WIDE.U32 R8, R5, -0x2daee0ad, RZ ;  /* 0xd2511f5305087825 */ /* 0x000fe200078e00ff */
[----:B------:R-:W-:Y:S01]  /*1600*/  LOP3.LUT R26, R10, 0x9e4724f2, R21, 0x96, !PT ;  /* 0x9e4724f20a1a7812 */ /* 0x000fe200078e9615 */
[----:B------:R-:W-:Y:S01]  /*1610*/  UIADD3 UR4, UPT, UPT, UR4, 0x4, URZ ;  /* 0x0000000404047890 */ /* 0x000fe2000fffe0ff */
[----:B------:R-:W-:Y:S01]  /*1620*/  IADD3 R21, PT, PT, R16, R17, RZ ;  /* 0x0000001110157210 */ /* 0x000fe20007ffe0ff */
[----:B------:R-:W-:Y:S01]  /*1630*/  VIADD R11, R3, 0xa4a23ea6 ;  /* 0xa4a23ea6030b7836 */ /* 0x000fe20000000000 */
[----:B------:R-:W-:Y:S01]  /*1640*/  LOP3.LUT R22, R22, 0x3, RZ, 0xc0, !PT ;  /* 0x0000000316167812 */ /* 0x000fe200078ec0ff */
[----:B------:R-:W-:Y:S01]  /*1650*/  IMAD.WIDE.U32 R26, R26, -0x2daee0ad, RZ ;  /* 0xd2511f531a1a7825 */ /* 0x000fe200078e00ff */
[----:B------:R-:W-:Y:S01]  /*1660*/  ISETP.GT.U32.AND P1, PT, R25, R18, PT ;  /* 0x000000121900720c */ /* 0x000fe20003f24070 */
[----:B------:R-:W-:Y:S01]  /*1670*/  UISETP.NE.AND UP0, UPT, UR4, 0x746a4, UPT ;  /* 0x000746a40400788c */ /* 0x000fe2000bf05270 */
[----:B------:R-:W-:Y:S01]  /*1680*/  LOP3.LUT R11, R11, 0xbb67ae85, R9, 0x96, !PT ;  /* 0xbb67ae850b0b7812 */ /* 0x000fe200078e9609 */
[----:B------:R-:W-:Y:S01]  /*1690*/  VIADD R22, R22, 0x9 ;  /* 0x0000000916167836 */ /* 0x000fe20000000000 */
[----:B------:R-:W-:Y:S01]  /*16a0*/  LOP3.LUT R16, R8, 0x76cf5d0a, R27, 0x96, !PT ;  /* 0x76cf5d0a08107812 */ /* 0x000fe200078e961b */
[----:B------:R-:W-:Y:S01]  /*16b0*/  UIADD3 UR5, UPT, UPT, UR5, 0x7, URZ ;  /* 0x0000000705057890 */ /* 0x000fe2000fffe0ff */
[----:B------:R-:W-:Y:S01]  /*16c0*/  LOP3.LUT R18, R2, UR7, RZ, 0x3c, !PT ;  /* 0x0000000702127c12 */ /* 0x000fe2000f8e3cff */
[----:B------:R-:W-:Y:S01]  /*16d0*/  IMAD.WIDE.U32 R28, R11, -0x326172a9, RZ ;  /* 0xcd9e8d570b1c7825 */ /* 0x000fe200078e00ff */
[----:B------:R-:W-:Y:S01]  /*16e0*/  LOP3.LUT R23, R23, 0x3, RZ, 0xc0, !PT ;  /* 0x0000000317177812 */ /* 0x000fe200078ec0ff */
[----:B------:R-:W-:-:S02]  /*16f0*/  UIMAD.WIDE.U32 UR6, UR6, -0x2daee0ad, URZ ;  /* 0xd2511f53060678a5 */ /* 0x000fc4000f8e00ff */
[----:B------:R-:W-:Y:S01]  /*1700*/  IMAD.WIDE.U32 R16, R16, -0x326172a9, RZ ;  /* 0xcd9e8d5710107825 */ /* 0x000fe200078e00ff */
[----:B------:R-:W-:-:S03]  /*1710*/  LOP3.LUT R29, R20, 0x3c7e9eab, R29, 0x96, !PT ;  /* 0x3c7e9eab141d7812 */ /* 0x000fc600078e961d */
[----:B------:R-:W-:Y:S01]  /*1720*/  IDP.4A.U8.U8 R5, R13, UR9, R22 ;  /* 0x000000090d057c26 */ /* 0x000fe20008000016 */
[----:B------:R-:W-:Y:S01]  /*1730*/  LOP3.LUT R27, R28, 0xdab61864, R17, 0x96, !PT ;  /* 0xdab618641c1b7812 */ /* 0x000fe200078e9611 */
[----:B------:R-:W-:-:S05]  /*1740*/  IMAD.WIDE.U32 R28, R29, -0x2daee0ad, RZ ;  /* 0xd2511f531d1c7825 */ /* 0x000fca00078e00ff */
[----:B------:R-:W-:Y:S01]  /*1750*/  LOP3.LUT R29, R26, 0x32370b8f, R29, 0x96, !PT ;  /* 0x32370b8f1a1d7812 */ /* 0x000fe200078e961d */
        /* <DEDUP_REMOVED lines=20> */
[----:B------:R-:W-:-:S03]  /*18a0*/  LOP3.LUT R11, R28, 0xf1cb7901, R27, 0x96, !PT ;  /* 0xf1cb79011c0b7812 */ /* 0x000fc600078e961b */
[----:B------:R-:W-:Y:S01]  /*18b0*/  IMAD R22, R17, -0x326172a9, RZ ;  /* 0xcd9e8d5711167824 */ /* 0x000fe200078e02ff */
[----:B------:R-:W-:Y:S01]  /*18c0*/  LOP3.LUT R13, R26, R13, RZ, 0x3c, !PT ;  /* 0x0000000d1a0d7212 */ /* 0x000fe200078e3cff */
[----:B------:R-:W-:-:S04]  /*18d0*/  IMAD.HI.U32 R15, R11, -0x2daee0ad, RZ ;  /* 0xd2511f530b0f7827 */ /* 0x000fc800078e00ff */
[----:B------:R-:W-:Y:S01]  /*18e0*/  IMAD R11, R11, -0x2daee0ad, RZ ;  /* 0xd2511f530b0b7824 */ /* 0x000fe200078e02ff */
[----:B------:R-:W-:Y:S01]  /*18f0*/  LOP3.LUT R15, R16, 0x96a522ad, R15, 0x96, !PT ;  /* 0x96a522ad100f7812 */ /* 0x000fe200078e960f */
[----:B------:R-:W-:-:S05]  /*1900*/  IMAD.HI.U32 R16, R19, -0x55555555, RZ ;  /* 0xaaaaaaab13107827 */ /* 0x000fca00078e00ff */
[----:B------:R-:W-:Y:S01]  /*1910*/  SHF.R.U32.HI R20, RZ, 0x2, R16 ;  /* 0x00000002ff147819 */ /* 0x000fe20000011610 */
[----:B------:R-:W-:-:S04]  /*1920*/  IMAD.WIDE.U32 R16, R18, -0x326172a9, RZ ;  /* 0xcd9e8d5712107825 */ /* 0x000fc800078e00ff */
[----:B------:R-:W-:Y:S01]  /*1930*/  IMAD R20, R20, -0x6, R19 ;  /* 0xfffffffa14147824 */ /* 0x000fe200078e0213 */
[----:B------:R-:W-:Y:S01]  /*1940*/  LOP3.LUT R24, R10, 0x9e4724f2, R17, 0x96, !PT ;  /* 0x9e4724f20a187812 */ /* 0x000fe200078e9611 */
[----:B------:R-:W-:Y:S02]  /*1950*/  VIADD R18, R23, 0x9 ;  /* 0x0000000917127836 */ /* 0x000fe40000000000 */
[----:B------:R-:W-:Y:S01]  /*1960*/  IMAD.HI.U32 R19, R22, -0x55555555, RZ ;  /* 0xaaaaaaab16137827 */ /* 0x000fe200078e00ff */
[----:B------:R-:W-:-:S03]  /*1970*/  IADD3 R26, PT, PT, R20, 0x6, R7 ;  /* 0x00000006141a7810 */ /* 0x000fc60007ffe007 */
[----:B------:R-:W-:Y:S01]  /*1980*/  VIADD R23, R3, 0x76f35df9 ;  /* 0x76f35df903177836 */ /* 0x000fe20000000000 */
[----:B------:R-:W-:Y:S01]  /*1990*/  SHF.R.U32.HI R17, RZ, 0x2, R19 ;  /* 0x00000002ff117819 */ /* 0x000fe20000011613 */
[----:B------:R-:W-:Y:S01]  /*19a0*/  IDP.4A.U8.U8 R21, R21, UR9, R18 ;  /* 0x0000000915157c26 */ /* 0x000fe20008000012 */
[----:B------:R-:W-:Y:S01]  /*19b0*/  ISETP.GT.U32.AND P0, PT, R5, R26, PT ;  /* 0x0000001a0500720c */ /* 0x000fe20003f04070 */
[----:B------:R-:W-:Y:S01]  /*19c0*/  IMAD.WIDE.U32 R18, R24, -0x2daee0ad, RZ ;  /* 0xd2511f5318127825 */ /* 0x000fe200078e00ff */
[----:B------:R-:W-:-:S03]  /*19d0*/  LOP3.LUT R23, R23, 0xbb67ae85, R9, 0x96, !PT ;  /* 0xbb67ae8517177812 */ /* 0x000fc600078e9609 */
[----:B------:R-:W-:Y:S01]  /*19e0*/  IMAD R22, R17, -0x6, R22 ;  /* 0xfffffffa11167824 */ /* 0x000fe200078e0216 */
[----:B------:R-:W-:Y:S01]  /*19f0*/  LOP3.LUT R17, R8, 0x76cf5d0a, R19, 0x96, !PT ;  /* 0x76cf5d0a08117812 */ /* 0x000fe200078e9613 */
[----:B------:R-:W-:-:S04]  /*1a00*/  IMAD.WIDE.U32 R24, R23, -0x326172a9, RZ ;  /* 0xcd9e8d5717187825 */ /* 0x000fc800078e00ff */
[----:B------:R-:W-:Y:S01]  /*1a10*/  IMAD.HI.U32 R7, R11, -0x55555555, RZ ;  /* 0xaaaaaaab0b077827 */ /* 0x000fe200078e00ff */
[----:B------:R-:W-:-:S03]  /*1a20*/  LOP3.LUT R25, R16, 0x3c7e9eab, R25, 0x96, !PT ;  /* 0x3c7e9eab10197812 */ /* 0x000fc600078e9619 */
[----:B------:R-:W-:-:S04]  /*1a30*/  IMAD.WIDE.U32 R16, R17, -0x326172a9, RZ ;  /* 0xcd9e8d5711107825 */ /* 0x000fc800078e00ff */
[----:B------:R-:W-:Y:S01]  /*1a40*/  VIADD R5, R6, 0x1 ;  /* 0x0000000106057836 */ /* 0x000fe20000000000 */
[----:B------:R-:W-:Y:S01]  /*1a50*/  LOP3.LUT R19, R24, 0xdab61864, R17, 0x96, !PT ;  /* 0xdab6186418137812 */ /* 0x000fe200078e9611 */
[----:B------:R-:W-:Y:S01]  /*1a60*/  IMAD.WIDE.U32 R24, R25, -0x2daee0ad, RZ ;  /* 0xd2511f5319187825 */ /* 0x000fe200078e00ff */
[----:B------:R-:W-:-:S03]  /*1a70*/  @!P1 IADD3 R5, PT, PT, R6, RZ, RZ ;  /* 0x000000ff06059210 */ /* 0x000fc60007ffe0ff */
[----:B------:R-:W-:Y:S01]  /*1a80*/  IMAD.MOV.U32 R26, RZ, RZ, R8 ;  /* 0x000000ffff1a7224 */ /* 0x000fe200078e0008 */
        /* <DEDUP_REMOVED lines=20> */
[----:B------:R-:W-:Y:S01]  /*1bd0*/  LOP3.LUT R24, R24, 0xf1cb7901, R19, 0x96, !PT ;  /* 0xf1cb790118187812 */ /* 0x000fe200078e9613 */
[----:B------:R-:W-:-:S04]  /*1be0*/  IMAD.HI.U32 R19, R17, -0x326172a9, RZ ;  /* 0xcd9e8d5711137827 */ /* 0x000fc800078e00ff */
[----:B------:R-:W-:Y:S01]  /*1bf0*/  IMAD R17, R17, -0x326172a9, RZ ;  /* 0xcd9e8d5711117824 */ /* 0x000fe200078e02ff */
[----:B------:R-:W-:Y:S01]  /*1c00*/  LOP3.LUT R18, R18, 0x9002f2ba, R19, 0x96, !PT ;  /* 0x9002f2ba12127812 */ /* 0x000fe200078e9613 */
[----:B------:R-:W-:-:S05]  /*1c10*/  IMAD.HI.U32 R19, R24, -0x2daee0ad, RZ ;  /* 0xd2511f5318137827 */ /* 0x000fca00078e00ff */
[----:B------:R-:W-:Y:S01]  /*1c20*/  LOP3.LUT R16, R16, 0x96a522ad, R19, 0x96, !PT ;  /* 0x96a522ad10107812 */ /* 0x000fe200078e9613 */
[----:B------:R-:W-:-:S05]  /*1c30*/  IMAD.HI.U32 R19, R17, -0x55555555, RZ ;  /* 0xaaaaaaab11137827 */ /* 0x000fca00078e00ff */
[----:B------:R-:W-:Y:S02]  /*1c40*/  SHF.R.U32.HI R28, RZ, 0x2, R19 ;  /* 0x00000002ff1c7819 */ /* 0x000fe40000011613 */
[----:B------:R-:W-:Y:S02]  /*1c50*/  LOP3.LUT R19, R13, 0x9002f2ba, RZ, 0x3c, !PT ;  /* 0x9002f2ba0d137812 */ /* 0x000fe400078e3cff */
[----:B------:R-:W-:Y:S01]  /*1c60*/  SHF.R.U32.HI R13, RZ, 0x16, R13 ;  /* 0x00000016ff0d7819 */ /* 0x000fe2000001160d */
[----:B------:R-:W-:Y:S01]  /*1c70*/  IMAD R20, R28, -0x6, R17 ;  /* 0xfffffffa1c147824 */ /* 0x000fe200078e0211 */
[----:B------:R-:W-:Y:S01]  /*1c80*/  SHF.R.U32.HI R28, RZ, 0x2, R7 ;  /* 0x00000002ff1c7819 */ /* 0x000fe20000011607 */
[----:B------:R-:W-:Y:S01]  /*1c90*/  IMAD.HI.U32 R17, R18, -0x55555555, RZ ;  /* 0xaaaaaaab12117827 */ /* 0x000fe200078e00ff */
[----:B------:R-:W-:-:S03]  /*1ca0*/  LOP3.LUT R13, R13, 0x3, RZ, 0xc0, !PT ;  /* 0x000000030d0d7812 */ /* 0x000fc600078ec0ff */
[----:B------:R-:W-:Y:S01]  /*1cb0*/  IMAD.HI.U32 R7, R15, -0x55555555, RZ ;  /* 0xaaaaaaab0f077827 */ /* 0x000fe200078e00ff */
[----:B------:R-:W-:-:S03]  /*1cc0*/  SHF.R.U32.HI R17, RZ, 0x2, R17 ;  /* 0x00000002ff117819 */ /* 0x000fc60000011611 */
[----:B------:R-:W-:Y:S02]  /*1cd0*/  IMAD R23, R28, -0x6, R11 ;  /* 0xfffffffa1c177824 */ /* 0x000fe400078e020b */
[----:B------:R-:W-:Y:S01]  /*1ce0*/  IMAD R11, R17, -0x6, R18 ;  /* 0xfffffffa110b7824 */ /* 0x000fe200078e0212 */
[----:B------:R-:W-:Y:S01]  /*1cf0*/  SHF.R.U32.HI R18, RZ, 0x2, R7 ;  /* 0x00000002ff127819 */ /* 0x000fe20000011607 */
[----:B------:R-:W-:Y:S01]  /*1d00*/  IMAD.HI.U32 R17, R16, -0x55555555, RZ ;  /* 0xaaaaaaab10117827 */ /* 0x000fe200078e00ff */
[----:B------:R-:W-:-:S03]  /*1d10*/  LOP3.LUT R7, R2, UR7, RZ, 0x3c, !PT ;  /* 0x0000000702077c12 */ /* 0x000fc6000f8e3cff */
[----:B------:R-:W-:Y:S01]  /*1d20*/  IMAD R18, R18, -0x6, R15 ;  /* 0xfffffffa12127824 */ /* 0x000fe200078e020f */
[----:B------:R-:W-:Y:S01]  /*1d30*/  SHF.R.U32.HI R17, RZ, 0x2, R17 ;  /* 0x00000002ff117819 */ /* 0x000fe20000011611 */
[----:B------:R-:W-:-:S03]  /*1d40*/  IMAD.WIDE.U32 R6, R7, -0x326172a9, RZ ;  /* 0xcd9e8d5707067825 */ /* 0x000fc600078e00ff */
[----:B------:R-:W-:Y:S01]  /*1d50*/  IADD3 R23, PT, PT, R22, R18, R23 ;  /* 0x0000001216177210 */ /* 0x000fe20007ffe017 */
[----:B------:R-:W-:Y:S01]  /*1d60*/  IMAD R15, R17, -0x6, R16 ;  /* 0xfffffffa110f7824 */ /* 0x000fe200078e0210 */
[----:B------:R-:W-:Y:S01]  /*1d70*/  LOP3.LUT R16, R10, 0x9e4724f2, R7, 0x96, !PT ;  /* 0x9e4724f20a107812 */ /* 0x000fe200078e9607 */
[----:B------:R-:W-:Y:S01]  /*1d80*/  VIADD R17, R3, 0xd2511f53 ;  /* 0xd2511f5303117836 */ /* 0x000fe20000000000 */
[----:B------:R-:W-:Y:S01]  /*1d90*/  SHF.R.U32.HI R7, RZ, 0x2, R19 ;  /* 0x00000002ff077819 */ /* 0x000fe20000011613 */
[----:B------:R-:W-:Y:S01]  /*1da0*/  VIADD R13, R13, 0x9 ;  /* 0x000000090d0d7836 */ /* 0x000fe20000000000 */
[----:B------:R-:W-:Y:S02]  /*1db0*/  LOP3.LUT R22, R19, 0x3030303, RZ, 0xc0, !PT ;  /* 0x0303030313167812 */ /* 0x000fe400078ec0ff */
[----:B------:R-:W-:Y:S01]  /*1dc0*/  LOP3.LUT R18, R17, 0xbb67ae85, R9, 0x96, !PT ;  /* 0xbb67ae8511127812 */ /* 0x000fe200078e9609 */
[----:B------:R-:W-:Y:S01]  /*1dd0*/  IMAD.WIDE.U32 R16, R16, -0x2daee0ad, RZ ;  /* 0xd2511f5310107825 */ /* 0x000fe200078e00ff */
[----:B------:R-:W-:-:S02]  /*1de0*/  LOP3.LUT R7, R7, 0x3030303, RZ, 0xc0, !PT ;  /* 0x0303030307077812 */ /* 0x000fc400078ec0ff */
[----:B------:R-:W-:Y:S01]  /*1df0*/  IADD3 R20, PT, PT, R20, R23, R11 ;  /* 0x0000001714147210 */ /* 0x000fe20007ffe00b */
[----:B------:R-:W-:Y:S01]  /*1e00*/  IMAD.WIDE.U32 R18, R18, -0x326172a9, RZ ;  /* 0xcd9e8d5712127825 */ /* 0x000fe200078e00ff */
[----:B------:R-:W-:Y:S02]  /*1e10*/  IADD3 R3, PT, PT, R3, -0x3fc824bb, RZ ;  /* 0xc037db4503037810 */ /* 0x000fe40007ffe0ff */
[----:B------:R-:W-:Y:S01]  /*1e20*/  IADD3 R20, PT, PT, R15, 0x6, R20 ;  /* 0x000000060f147810 */ /* 0x000fe20007ffe014 */
[----:B------:R-:W-:Y:S01]  /*1e30*/  IMAD.IADD R22, R22, 0x1, R7 ;  /* 0x0000000116167824 */ /* 0x000fe200078e0207 */
[----:B------:R-:W-:Y:S02]  /*1e40*/  LOP3.LUT R7, R8, 0x76cf5d0a, R17, 0x96, !PT ;  /* 0x76cf5d0a08077812 */ /* 0x000fe400078e9611 */
[----:B------:R-:W-:Y:S01]  /*1e50*/  LOP3.LUT R19, R6, 0x3c7e9eab, R19, 0x96, !PT ;  /* 0x3c7e9eab06137812 */ /* 0x000fe200078e9613 */
[----:B------:R-:W-:Y:S02]  /*1e60*/  IDP.4A.U8.U8 R13, R22, UR9, R13 ;  /* 0x00000009160d7c26 */ /* 0x000fe4000800000d */
[----:B------:R-:W-:-:S05]  /*1e70*/  IMAD.WIDE.U32 R6, R7, -0x326172a9, RZ ;  /* 0xcd9e8d5707067825 */ /* 0x000fca00078e00ff */
        /* <DEDUP_REMOVED lines=24> */
[----:B------:R-:W-:Y:S01]  /*2000*/  IMAD.HI.U32 R18, R14, -0x55555555, RZ ;  /* 0xaaaaaaab0e127827 */ /* 0x000fe200078e00ff */
[----:B------:R-:W-:-:S03]  /*2010*/  LOP3.LUT R16, R16, 0x9002f2ba, R19, 0x96, !PT ;  /* 0x9002f2ba10107812 */ /* 0x000fc600078e9613 */
[----:B------:R-:W-:Y:S01]  /*2020*/  IMAD R7, R7, -0x326172a9, RZ ;  /* 0xcd9e8d5707077824 */ /* 0x000fe200078e02ff */
[----:B------:R-:W-:Y:S01]  /*2030*/  SHF.R.U32.HI R19, RZ, 0x2, R18 ;  /* 0x00000002ff137819 */ /* 0x000fe20000011612 */
[----:B------:R-:W-:-:S04]  /*2040*/  IMAD.HI.U32 R25, R16, -0x55555555, RZ ;  /* 0xaaaaaaab10197827 */ /* 0x000fc800078e00ff */
[----:B------:R-:W-:Y:S01]  /*2050*/  IMAD R19, R19, -0x6, R14 ;  /* 0xfffffffa13137824 */ /* 0x000fe200078e020e */
[----:B------:R-:W-:Y:S01]  /*2060*/  SHF.R.U32.HI R25, RZ, 0x2, R25 ;  /* 0x00000002ff197819 */ /* 0x000fe20000011619 */
[----:B------:R-:W-:-:S04]  /*2070*/  IMAD.HI.U32 R14, R7, -0x55555555, RZ ;  /* 0xaaaaaaab070e7827 */ /* 0x000fc800078e00ff */
[----:B------:R-:W-:Y:S01]  /*2080*/  IMAD R25, R25, -0x6, R16 ;  /* 0xfffffffa19197824 */ /* 0x000fe200078e0210 */
[----:B------:R-:W-:Y:S01]  /*2090*/  SHF.R.U32.HI R14, RZ, 0x2, R14 ;  /* 0x00000002ff0e7819 */ /* 0x000fe2000001160e */
[----:B------:R-:W-:-:S03]  /*20a0*/  IMAD.WIDE.U32 R16, R17, -0x2daee0ad, RZ ;  /* 0xd2511f5311107825 */ /* 0x000fc600078e00ff */
[----:B------:R-:W-:Y:S01]  /*20b0*/  IADD3 R12, PT, PT, R25, R19, R12 ;  /* 0x00000013190c7210 */ /* 0x000fe20007ffe00c */
[----:B------:R-:W-:Y:S01]  /*20c0*/  IMAD R7, R14, -0x6, R7 ;  /* 0xfffffffa0e077824 */ /* 0x000fe200078e0207 */
[----:B------:R-:W-:Y:S01]  /*20d0*/  LOP3.LUT R6, R6, 0x96a522ad, R17, 0x96, !PT ;  /* 0x96a522ad06067812 */ /* 0x000fe200078e9611 */
[----:B------:R-:W-:-:S04]  /*20e0*/  IMAD.HI.U32 R18, R16, -0x55555555, RZ ;  /* 0xaaaaaaab10127827 */ /* 0x000fc800078e00ff */
[----:B------:R-:W-:Y:S01]  /*20f0*/  IMAD.HI.U32 R17, R6, -0x55555555, RZ ;  /* 0xaaaaaaab06117827 */ /* 0x000fe200078e00ff */
[----:B------:R-:W-:-:S04]  /*2100*/  SHF.R.U32.HI R19, RZ, 0x2, R18 ;  /* 0x00000002ff137819 */ /* 0x000fc80000011612 */
[----:B------:R-:W-:Y:S01]  /*2110*/  SHF.R.U32.HI R17, RZ, 0x2, R17 ;  /* 0x00000002ff117819 */ /* 0x000fe20000011611 */
[----:B------:R-:W-:-:S04]  /*2120*/  IMAD R16, R19, -0x6, R16 ;  /* 0xfffffffa13107824 */ /* 0x000fc800078e0210 */
[----:B------:R-:W-:Y:S01]  /*2130*/  IMAD R17, R17, -0x6, R6 ;  /* 0xfffffffa11117824 */ /* 0x000fe200078e0206 */
[----:B------:R-:W-:Y:S01]  /*2140*/  IADD3 R6, PT, PT, R5, 0x1, RZ ;  /* 0x0000000105067810 */ /* 0x000fe20007ffe0ff */
[----:B------:R-:W-:Y:S01]  /*2150*/  @!P0 IMAD.MOV R6, RZ, RZ, R5 ;  /* 0x000000ffff068224 */ /* 0x000fe200078e0205 */
[----:B------:R-:W-:Y:S02]  /*2160*/  ISETP.GT.U32.AND P0, PT, R13, R20, PT ;  /* 0x000000140d00720c */ /* 0x000fe40003f04070 */
[----:B------:R-:W-:Y:S01]  /*2170*/  IADD3 R7, PT, PT, R17, R12, R7 ;  /* 0x0000000c11077210 */ /* 0x000fe20007ffe007 */
[----:B------:R-:W-:Y:S01]  /*2180*/  VIADD R5, R6, 0x1 ;  /* 0x0000000106057836 */ /* 0x000fe20000000000 */
[----:B------:R-:W-:Y:S02]  /*2190*/  MOV R17, R9 ;  /* 0x0000000900117202 */ /* 0x000fe40000000f00 */
[----:B------:R-:W-:-:S04]  /*21a0*/  IADD3 R16, PT, PT, R16, 0x6, R7 ;  /* 0x0000000610107810 */ /* 0x000fc80007ffe007 */
[----:B------:R-:W-:Y:S01]  /*21b0*/  ISETP.GT.U32.AND P1, PT, R21, R16, PT ;  /* 0x000000101500720c */ /* 0x000fe20003f24070 */
[----:B------:R-:W-:-:S12]  /*21c0*/  IMAD.MOV.U32 R16, RZ, RZ, R10 ;  /* 0x000000ffff107224 */ /* 0x000fd800078e000a */
[----:B------:R-:W-:-:S05]  /*21d0*/  @!P1 IADD3 R5, PT, PT, R6, RZ, RZ ;  /* 0x000000ff06059210 */ /* 0x000fca0007ffe0ff */
[----:B------:R-:W-:Y:S02]  /*21e0*/  VIADD R6, R5, 0x1 ;  /* 0x0000000105067836 */ /* 0x000fe40000000000 */
[----:B------:R-:W-:Y:S01]  /*21f0*/  @!P0 IMAD.MOV R6, RZ, RZ, R5 ;  /* 0x000000ffff068224 */ /* 0x000fe200078e0205 */
[----:B------:R-:W-:Y:S06]  /*2200*/  BRA.U UP0, `(.L_x_1) ;  /* 0xffffffe5004c7547 */ /* 0x000fec000b83ffff */
[----:B------:R-:W0:Y:S01]  /*2210*/  LDC.64 R2, c[0x0][0x380] ;  /* 0x0000e000ff027b82 */ /* 0x000e220000000a00 */
[----:B------:R-:W-:-:S05]  /*2220*/  IMAD.MOV.U32 R7, RZ, RZ, RZ ;  /* 0x000000ffff077224 */ /* 0x000fca00078e00ff */
[----:B0-----:R-:W-:Y:S01]  /*2230*/  REDG.E.ADD.64.STRONG.GPU desc[UR10][R2.64], R6 ;  /* 0x000000060200798e */ /* 0x001fe2000c12e50a */
[----:B------:R-:W-:Y:S05]  /*2240*/  EXIT ;  /* 0x000000000000794d */ /* 0x000fea0003800000 */
.L_x_2:
[----:B------:R-:W-:-:S00]  /*2250*/  BRA `(.L_x_2) ;  /* 0xfffffffc00fc7947 */ /* 0x000fc0000383ffff */
[----:B------:R-:W-:-:S00]  /*2260*/  NOP ;  /* 0x0000000000007918 */ /* 0x000fc00000000000 */
        /* <DEDUP_REMOVED lines=9> */
.L_x_3:


//--------------------- .nv.global.init           --------------------------
	.section	.nv.global.init,"aw",@progbits
	.align	4
.nv.global.init:
	.type		mrg32k3aM1SubSeq,@object
	.size		mrg32k3aM1SubSeq,(mrg32k3aM2SubSeq - mrg32k3aM1SubSeq)
mrg32k3aM1SubSeq:
        /*0000*/ 	.byte	0x0b, 0xcc, 0xee, 0x04, 0x73, 0x29, 0x8b, 0x6f, 0xf6, 0x53, 0x03, 0xf6, 0x23, 0xf6, 0xea, 0xda
        /* <DEDUP_REMOVED lines=125> */
	.type		mrg32k3aM2SubSeq,@object
	.size		mrg32k3aM2SubSeq,(mrg32k3aM1 - mrg32k3aM2SubSeq)
mrg32k3aM2SubSeq:
        /* <DEDUP_REMOVED lines=126> */
	.type		mrg32k3aM1,@object
	.size		mrg32k3aM1,(mrg32k3aM1Seq - mrg32k3aM1)
mrg32k3aM1:
        /* <DEDUP_REMOVED lines=144> */
	.type		mrg32k3aM1Seq,@object
	.size		mrg32k3aM1Seq,(mrg32k3aM2 - mrg32k3aM1Seq)
mrg32k3aM1Seq:
        /* <DEDUP_REMOVED lines=144> */
	.type		mrg32k3aM2,@object
	.size		mrg32k3aM2,(mrg32k3aM2Seq - mrg32k3aM2)
mrg32k3aM2:
        /* <DEDUP_REMOVED lines=144> */
	.type		mrg32k3aM2Seq,@object
	.size		mrg32k3aM2Seq,(precalc_xorwow_matrix - mrg32k3aM2Seq)
mrg32k3aM2Seq:
        /* <DEDUP_REMOVED lines=144> */
	.type		precalc_xorwow_matrix,@object
	.size		precalc_xorwow_matrix,(precalc_xorwow_offset_matrix - precalc_xorwow_matrix)
precalc_xorwow_matrix:
        /* <DEDUP_REMOVED lines=6400> */
	.type		precalc_xorwow_offset_matrix,@object
	.size		precalc_xorwow_offset_matrix,(.L_1 - precalc_xorwow_offset_matrix)
precalc_xorwow_offset_matrix:
        /* <DEDUP_REMOVED lines=6400> */
.L_1:


//--------------------- .nv.shared.reserved.0     --------------------------
	.section	.nv.shared.reserved.0,"aw",@nobits
	.weak		__nv_reservedSMEM_offset_0_alias
	.size		__nv_reservedSMEM_offset_0_alias, 0, 64
	.other		__nv_reservedSMEM_offset_0_alias,@"STO_CUDA_RESERVED_SHARED STV_DEFAULT"
__nv_reservedSMEM_offset_0_alias:
	.zero		0
	.zero		64


//--------------------- .nv.constant0._Z4gamePy   --------------------------
	.section	.nv.constant0._Z4gamePy,"a",@progbits
	.sectionflags	@""
	.align	4
.nv.constant0._Z4gamePy:
	.zero		904


//--------------------- SYMBOLS --------------------------

	.type		.nv.reservedSmem.offset0,@object
	.size		.nv.reservedSmem.offset0,0x4
